	.target	sm_100a

	.elftype	@"ET_EXEC"


//--------------------- .note.nv.tkinfo           --------------------------
	.section	.note.nv.tkinfo,"",@"SHT_NOTE"
	.sectionflags	@"SHF_NOTE_NV_TKINFO"
	.tkinfo
        /*0018*/ 	.word	0x00000002
        /*0030*/ 	.string	""
        /*0030*/ 	.string	"ptxas"
        /*0030*/ 	.string	"Cuda compilation tools, release 13.0, V13.0.88"
        /*0030*/ 	.string	"Build cuda_13.0.r13.0/compiler.36424714_0"
        /*0030*/ 	.string	"-arch sm_100a -m 64 "



//--------------------- .note.nv.cuinfo           --------------------------
	.section	.note.nv.cuinfo,"",@"SHT_NOTE"
	.sectionflags	@"SHF_NOTE_NV_CUINFO"
        /*0018*/ 	.short	0x0002
        /*001a*/ 	.short	0x0064
        /*001c*/ 	.short	0x0082
	.zero		2


//--------------------- .nv.info                  --------------------------
	.section	.nv.info,"",@"SHT_CUDA_INFO"
	.align	4


	//----- nvinfo : EIATTR_REGCOUNT
	.align		4
        /*0000*/ 	.byte	0x04, 0x2f
        /*0002*/ 	.short	(.L_19 - .L_18)
	.align		4
.L_18:
        /*0004*/ 	.word	index@(_ZN7cutlass13device_kernelINS_4gemm6kernel13GemmUniversalIN4cute5tupleIJiiiiEEENS1_10collective13CollectiveMmaINS1_35MainloopSm100TmaUmmaWarpSpecializedILi3ELi2ELi4ENS5_IJNS4_1CILi2EEENSA_ILi1EEESC_EEEEENS5_IJNSA_ILi64EEENSA_ILi256EEENSA_ILi32EEEEEENS_10bfloat16_tENS5_IJlSC_lEEESJ_SK_NS4_8TiledMMAINS4_8MMA_AtomIJNS4_20SM100_MMA_F16BF16_SSISJ_SJ_fLi64ELi256ELNS4_4UMMA5MajorE0ELSP_0ELNSO_7ScaleInE0ELSQ_0EEEEEENS4_6LayoutINS5_IJSC_SC_SC_EEENS5_IJNSA_ILi0EEESV_SV_EEEEENS5_IJNS4_10UnderscoreESY_SY_EEEEENS4_13SM90_TMA_LOADENS4_14ComposedLayoutINS4_7SwizzleILi2ELi4ELi3EEENS4_18smem_ptr_flag_bitsILi16EEENST_INS5_IJNSA_ILi8EEESH_EEENS5_IJSH_SC_EEEEEEEvNS4_8identityENS4_23SM90_TMA_LOAD_MULTICASTES1B_vS1C_EENS_8epilogue10collective18CollectiveEpilogueINS1F_23Sm100TmaWarpSpecializedILi4ELi2ELi32ELb1ELb0EEEJSI_NS5_IJNST_ISF_SC_EES1K_EEESJ_SK_SJ_SK_NS1F_6fusion15FusionCallbacksIS1J_NS1M_17LinearCombinationISJ_fSJ_fLNS_15FloatRoundStyleE2EEESI_S1L_JEEENS4_5SM1004TMEM4LOAD26SM100_TMEM_LOAD_16dp256b8xES11_NS12_INS13_ILi3ELi4ELi3EEES16_NST_INS5_IJS17_SF_EEENS5_IJSF_SC_EEEEEEENS4_17SM75_U32x4_LDSM_NENS4_14SM90_TMA_STOREES20_NS4_17SM90_U32x4_STSM_NENS4_39AutoVectorizingCopyWithAssumedAlignmentILi128EEEEEEvvEEEEvNT_6ParamsE)
        /*0008*/ 	.word	0x0000007a


	//----- nvinfo : EIATTR_FRAME_SIZE
	.align		4
.L_19:
        /*000c*/ 	.byte	0x04, 0x11
        /*000e*/ 	.short	(.L_21 - .L_20)
	.align		4
.L_20:
        /*0010*/ 	.word	index@($__internal_2_$__cuda_sm10x_tcgen05_guardrail_trap_unallocated_columns_being_dealloced)
        /*0014*/ 	.word	0x00000000


	//----- nvinfo : EIATTR_FRAME_SIZE
	.align		4
.L_21:
        /*0018*/ 	.byte	0x04, 0x11
        /*001a*/ 	.short	(.L_23 - .L_22)
	.align		4
.L_22:
        /*001c*/ 	.word	index@($__internal_1_$__cuda_sm10x_tcgen05_guardrail_trap_phase_invalid_during_alloc)
        /*0020*/ 	.word	0x00000000


	//----- nvinfo : EIATTR_FRAME_SIZE
	.align		4
.L_23:
        /*0024*/ 	.byte	0x04, 0x11
        /*0026*/ 	.short	(.L_25 - .L_24)
	.align		4
.L_24:
        /*0028*/ 	.word	index@($__internal_0_$__cuda_sm10x_tcgen05_guardrail_trap_col_being_dealloced_not_returned_by_alloc)
        /*002c*/ 	.word	0x00000000


	//----- nvinfo : EIATTR_FRAME_SIZE
	.align		4
.L_25:
        /*0030*/ 	.byte	0x04, 0x11
        /*0032*/ 	.short	(.L_27 - .L_26)
	.align		4
.L_26:
        /*0034*/ 	.word	index@(_ZN7cutlass13device_kernelINS_4gemm6kernel13GemmUniversalIN4cute5tupleIJiiiiEEENS1_10collective13CollectiveMmaINS1_35MainloopSm100TmaUmmaWarpSpecializedILi3ELi2ELi4ENS5_IJNS4_1CILi2EEENSA_ILi1EEESC_EEEEENS5_IJNSA_ILi64EEENSA_ILi256EEENSA_ILi32EEEEEENS_10bfloat16_tENS5_IJlSC_lEEESJ_SK_NS4_8TiledMMAINS4_8MMA_AtomIJNS4_20SM100_MMA_F16BF16_SSISJ_SJ_fLi64ELi256ELNS4_4UMMA5MajorE0ELSP_0ELNSO_7ScaleInE0ELSQ_0EEEEEENS4_6LayoutINS5_IJSC_SC_SC_EEENS5_IJNSA_ILi0EEESV_SV_EEEEENS5_IJNS4_10UnderscoreESY_SY_EEEEENS4_13SM90_TMA_LOADENS4_14ComposedLayoutINS4_7SwizzleILi2ELi4ELi3EEENS4_18smem_ptr_flag_bitsILi16EEENST_INS5_IJNSA_ILi8EEESH_EEENS5_IJSH_SC_EEEEEEEvNS4_8identityENS4_23SM90_TMA_LOAD_MULTICASTES1B_vS1C_EENS_8epilogue10collective18CollectiveEpilogueINS1F_23Sm100TmaWarpSpecializedILi4ELi2ELi32ELb1ELb0EEEJSI_NS5_IJNST_ISF_SC_EES1K_EEESJ_SK_SJ_SK_NS1F_6fusion15FusionCallbacksIS1J_NS1M_17LinearCombinationISJ_fSJ_fLNS_15FloatRoundStyleE2EEESI_S1L_JEEENS4_5SM1004TMEM4LOAD26SM100_TMEM_LOAD_16dp256b8xES11_NS12_INS13_ILi3ELi4ELi3EEES16_NST_INS5_IJS17_SF_EEENS5_IJSF_SC_EEEEEEENS4_17SM75_U32x4_LDSM_NENS4_14SM90_TMA_STOREES20_NS4_17SM90_U32x4_STSM_NENS4_39AutoVectorizingCopyWithAssumedAlignmentILi128EEEEEEvvEEEEvNT_6ParamsE)
        /*0038*/ 	.word	0x00000000


	//----- nvinfo : EIATTR_MIN_STACK_SIZE
	.align		4
.L_27:
        /*003c*/ 	.byte	0x04, 0x12
        /*003e*/ 	.short	(.L_29 - .L_28)
	.align		4
.L_28:
        /*0040*/ 	.word	index@(_ZN7cutlass13device_kernelINS_4gemm6kernel13GemmUniversalIN4cute5tupleIJiiiiEEENS1_10collective13CollectiveMmaINS1_35MainloopSm100TmaUmmaWarpSpecializedILi3ELi2ELi4ENS5_IJNS4_1CILi2EEENSA_ILi1EEESC_EEEEENS5_IJNSA_ILi64EEENSA_ILi256EEENSA_ILi32EEEEEENS_10bfloat16_tENS5_IJlSC_lEEESJ_SK_NS4_8TiledMMAINS4_8MMA_AtomIJNS4_20SM100_MMA_F16BF16_SSISJ_SJ_fLi64ELi256ELNS4_4UMMA5MajorE0ELSP_0ELNSO_7ScaleInE0ELSQ_0EEEEEENS4_6LayoutINS5_IJSC_SC_SC_EEENS5_IJNSA_ILi0EEESV_SV_EEEEENS5_IJNS4_10UnderscoreESY_SY_EEEEENS4_13SM90_TMA_LOADENS4_14ComposedLayoutINS4_7SwizzleILi2ELi4ELi3EEENS4_18smem_ptr_flag_bitsILi16EEENST_INS5_IJNSA_ILi8EEESH_EEENS5_IJSH_SC_EEEEEEEvNS4_8identityENS4_23SM90_TMA_LOAD_MULTICASTES1B_vS1C_EENS_8epilogue10collective18CollectiveEpilogueINS1F_23Sm100TmaWarpSpecializedILi4ELi2ELi32ELb1ELb0EEEJSI_NS5_IJNST_ISF_SC_EES1K_EEESJ_SK_SJ_SK_NS1F_6fusion15FusionCallbacksIS1J_NS1M_17LinearCombinationISJ_fSJ_fLNS_15FloatRoundStyleE2EEESI_S1L_JEEENS4_5SM1004TMEM4LOAD26SM100_TMEM_LOAD_16dp256b8xES11_NS12_INS13_ILi3ELi4ELi3EEES16_NST_INS5_IJS17_SF_EEENS5_IJSF_SC_EEEEEEENS4_17SM75_U32x4_LDSM_NENS4_14SM90_TMA_STOREES20_NS4_17SM90_U32x4_STSM_NENS4_39AutoVectorizingCopyWithAssumedAlignmentILi128EEEEEEvvEEEEvNT_6ParamsE)
        /*0044*/ 	.word	0x00000000
.L_29:


//--------------------- .nv.compat                --------------------------
	.section	.nv.compat,"",@"SHT_CUDA_COMPAT_INFO"
	.align	4
        /*0000*/ 	.byte	0x02, 0x09, 0x01, 0x00, 0x02, 0x02, 0x02, 0x00, 0x02, 0x05, 0x05, 0x00, 0x03, 0x07, 0x01, 0x01
        /*0010*/ 	.byte	0x02, 0x03, 0x01, 0x00, 0x02, 0x06, 0x01, 0x00, 0x04, 0x0b, 0x08, 0x00, 0x09, 0x00, 0x00, 0x00
        /*0020*/ 	.byte	0x00, 0x00, 0x00, 0x00


//--------------------- .nv.info._ZN7cutlass13device_kernelINS_4gemm6kernel13GemmUniversalIN4cute5tupleIJiiiiEEENS1_10collective13CollectiveMmaINS1_35MainloopSm100TmaUmmaWarpSpecializedILi3ELi2ELi4ENS5_IJNS4_1CILi2EEENSA_ILi1EEESC_EEEEENS5_IJNSA_ILi64EEENSA_ILi256EEENSA_ILi32EEEEEENS_10bfloat16_tENS5_IJlSC_lEEESJ_SK_NS4_8TiledMMAINS4_8MMA_AtomIJNS4_20SM100_MMA_F16BF16_SSISJ_SJ_fLi64ELi256ELNS4_4UMMA5MajorE0ELSP_0ELNSO_7ScaleInE0ELSQ_0EEEEEENS4_6LayoutINS5_IJSC_SC_SC_EEENS5_IJNSA_ILi0EEESV_SV_EEEEENS5_IJNS4_10UnderscoreESY_SY_EEEEENS4_13SM90_TMA_LOADENS4_14ComposedLayoutINS4_7SwizzleILi2ELi4ELi3EEENS4_18smem_ptr_flag_bitsILi16EEENST_INS5_IJNSA_ILi8EEESH_EEENS5_IJSH_SC_EEEEEEEvNS4_8identityENS4_23SM90_TMA_LOAD_MULTICASTES1B_vS1C_EENS_8epilogue10collective18CollectiveEpilogueINS1F_23Sm100TmaWarpSpecializedILi4ELi2ELi32ELb1ELb0EEEJSI_NS5_IJNST_ISF_SC_EES1K_EEESJ_SK_SJ_SK_NS1F_6fusion15FusionCallbacksIS1J_NS1M_17LinearCombinationISJ_fSJ_fLNS_15FloatRoundStyleE2EEESI_S1L_JEEENS4_5SM1004TMEM4LOAD26SM100_TMEM_LOAD_16dp256b8xES11_NS12_INS13_ILi3ELi4ELi3EEES16_NST_INS5_IJS17_SF_EEENS5_IJSF_SC_EEEEEEENS4_17SM75_U32x4_LDSM_NENS4_14SM90_TMA_STOREES20_NS4_17SM90_U32x4_STSM_NENS4_39AutoVectorizingCopyWithAssumedAlignmentILi128EEEEEEvvEEEEvNT_6ParamsE --------------------------
	.section	.nv.info._ZN7cutlass13device_kernelINS_4gemm6kernel13GemmUniversalIN4cute5tupleIJiiiiEEENS1_10collective13CollectiveMmaINS1_35MainloopSm100TmaUmmaWarpSpecializedILi3ELi2ELi4ENS5_IJNS4_1CILi2EEENSA_ILi1EEESC_EEEEENS5_IJNSA_ILi64EEENSA_ILi256EEENSA_ILi32EEEEEENS_10bfloat16_tENS5_IJlSC_lEEESJ_SK_NS4_8TiledMMAINS4_8MMA_AtomIJNS4_20SM100_MMA_F16BF16_SSISJ_SJ_fLi64ELi256ELNS4_4UMMA5MajorE0ELSP_0ELNSO_7ScaleInE0ELSQ_0EEEEEENS4_6LayoutINS5_IJSC_SC_SC_EEENS5_IJNSA_ILi0EEESV_SV_EEEEENS5_IJNS4_10UnderscoreESY_SY_EEEEENS4_13SM90_TMA_LOADENS4_14ComposedLayoutINS4_7SwizzleILi2ELi4ELi3EEENS4_18smem_ptr_flag_bitsILi16EEENST_INS5_IJNSA_ILi8EEESH_EEENS5_IJSH_SC_EEEEEEEvNS4_8identityENS4_23SM90_TMA_LOAD_MULTICASTES1B_vS1C_EENS_8epilogue10collective18CollectiveEpilogueINS1F_23Sm100TmaWarpSpecializedILi4ELi2ELi32ELb1ELb0EEEJSI_NS5_IJNST_ISF_SC_EES1K_EEESJ_SK_SJ_SK_NS1F_6fusion15FusionCallbacksIS1J_NS1M_17LinearCombinationISJ_fSJ_fLNS_15FloatRoundStyleE2EEESI_S1L_JEEENS4_5SM1004TMEM4LOAD26SM100_TMEM_LOAD_16dp256b8xES11_NS12_INS13_ILi3ELi4ELi3EEES16_NST_INS5_IJS17_SF_EEENS5_IJSF_SC_EEEEEEENS4_17SM75_U32x4_LDSM_NENS4_14SM90_TMA_STOREES20_NS4_17SM90_U32x4_STSM_NENS4_39AutoVectorizingCopyWithAssumedAlignmentILi128EEEEEEvvEEEEvNT_6ParamsE,"",@"SHT_CUDA_INFO"
	.sectionflags	@""
	.align	4


	//----- nvinfo : EIATTR_CUDA_API_VERSION
	.align		4
        /*0000*/ 	.byte	0x04, 0x37
        /*0002*/ 	.short	(.L_31 - .L_30)
.L_30:
        /*0004*/ 	.word	0x00000082


	//----- nvinfo : EIATTR_KPARAM_INFO
	.align		4
.L_31:
        /*0008*/ 	.byte	0x04, 0x17
        /*000a*/ 	.short	(.L_33 - .L_32)
.L_32:
        /*000c*/ 	.word	0x00000000
        /*0010*/ 	.short	0x0000
        /*0012*/ 	.short	0x0000
        /*0014*/ 	.byte	0x00, 0xf0, 0x01, 0x20


	//----- nvinfo : EIATTR_AT_ENTRY_FRAGMENTS
	.align		4
.L_33:
        /*0018*/ 	.byte	0x04, 0x4f
        /*001a*/ 	.short	(.L_35 - .L_34)


	//   ....[0]....
.L_34:
        /*001c*/ 	.word	0x00000006


	//----- nvinfo : EIATTR_RESERVED_SMEM_USED
	.align		4
.L_35:
        /*0020*/ 	.byte	0x01, 0x41
	.zero		2


	//----- nvinfo : EIATTR_SPARSE_MMA_MASK
	.align		4
        /*0024*/ 	.byte	0x03, 0x50
        /*0026*/ 	.short	0x0000


	//----- nvinfo : EIATTR_TCGEN05_1CTA_USED
	.align		4
        /*0028*/ 	.byte	0x01, 0x51
	.zero		2


	//----- nvinfo : EIATTR_MAXREG_COUNT
	.align		4
        /*002c*/ 	.byte	0x03, 0x1b
        /*002e*/ 	.short	0x00ff


	//----- nvinfo : EIATTR_NUM_BARRIERS
	.align		4
        /*0030*/ 	.byte	0x02, 0x4c
        /*0032*/ 	.byte	0x07
	.zero		1


	//----- nvinfo : EIATTR_EXTERNS
	.align		4
        /*0034*/ 	.byte	0x04, 0x0f
        /*0036*/ 	.short	(.L_37 - .L_36)


	//   ....[0]....
	.align		4
.L_36:
        /*0038*/ 	.word	index@(__assertfail)


	//----- nvinfo : EIATTR_MERCURY_ISA_VERSION
	.align		4
.L_37:
        /*003c*/ 	.byte	0x03, 0x5f
        /*003e*/ 	.short	0x0101


	//----- nvinfo : EIATTR_INT_WARP_WIDE_INSTR_OFFSETS
	.align		4
        /*0040*/ 	.byte	0x04, 0x31
        /*0042*/ 	.short	(.L_39 - .L_38)


	//   ....[0]....
.L_38:
        /*0044*/ 	.word	0x00003b80


	//   ....[1]....
        /*0048*/ 	.word	0x00003ba0


	//   ....[2]....
        /*004c*/ 	.word	0x00003bd0


	//   ....[3]....
        /*0050*/ 	.word	0x000047e0


	//   ....[4]....
        /*0054*/ 	.word	0x00004840


	//   ....[5]....
        /*0058*/ 	.word	0x00004920


	//   ....[6]....
        /*005c*/ 	.word	0x000049a0


	//   ....[7]....
        /*0060*/ 	.word	0x00004a90


	//   ....[8]....
        /*0064*/ 	.word	0x00004b20


	//   ....[9]....
        /*0068*/ 	.word	0x00004c10


	//   ....[10]....
        /*006c*/ 	.word	0x00004cc0


	//----- nvinfo : EIATTR_COOP_GROUP_MASK_REGIDS
	.align		4
.L_39:
        /*0070*/ 	.byte	0x04, 0x29
        /*0072*/ 	.short	(.L_41 - .L_40)


	//   ....[0]....
.L_40:
        /*0074*/ 	.word	0xffffffff


	//   ....[1]....
        /*0078*/ 	.word	0xffffffff


	//   ....[2]....
        /*007c*/ 	.word	0xffffffff


	//   ....[3]....
        /*0080*/ 	.word	0xffffffff


	//   ....[4]....
        /*0084*/ 	.word	0xffffffff


	//   ....[5]....
        /*0088*/ 	.word	0xffffffff


	//   ....[6]....
        /*008c*/ 	.word	0xffffffff


	//   ....[7]....
        /*0090*/ 	.word	0xffffffff


	//   ....[8]....
        /*0094*/ 	.word	0xffffffff


	//   ....[9]....
        /*0098*/ 	.word	0xffffffff


	//   ....[10]....
        /*009c*/ 	.word	0xffffffff


	//   ....[11]....
        /*00a0*/ 	.word	0xffffffff


	//   ....[12]....
        /*00a4*/ 	.word	0xffffffff


	//   ....[13]....
        /*00a8*/ 	.word	0xffffffff


	//----- nvinfo : EIATTR_COOP_GROUP_INSTR_OFFSETS
	.align		4
.L_41:
        /*00ac*/ 	.byte	0x04, 0x28
        /*00ae*/ 	.short	(.L_43 - .L_42)


	//   ....[0]....
.L_42:
        /*00b0*/ 	.word	0x00000080


	//   ....[1]....
        /*00b4*/ 	.word	0x000004f0


	//   ....[2]....
        /*00b8*/ 	.word	0x00000670


	//   ....[3]....
        /*00bc*/ 	.word	0x00000810


	//   ....[4]....
        /*00c0*/ 	.word	0x00000910


	//   ....[5]....
        /*00c4*/ 	.word	0x00000a80


	//   ....[6]....
        /*00c8*/ 	.word	0x00000c20


	//   ....[7]....
        /*00cc*/ 	.word	0x00000dd0


	//   ....[8]....
        /*00d0*/ 	.word	0x00001ff0


	//   ....[9]....
        /*00d4*/ 	.word	0x00002e50


	//   ....[10]....
        /*00d8*/ 	.word	0x00003060


	//   ....[11]....
        /*00dc*/ 	.word	0x00003090


	//   ....[12]....
        /*00e0*/ 	.word	0x00003a60


	//   ....[13]....
        /*00e4*/ 	.word	0x00003c90


	//----- nvinfo : EIATTR_VRC_CTA_INIT_COUNT
	.align		4
.L_43:
        /*00e8*/ 	.byte	0x02, 0x4a
        /*00ea*/ 	.byte	0x80
	.zero		1


	//----- nvinfo : EIATTR_SYSCALL_OFFSETS
	.align		4
        /*00ec*/ 	.byte	0x04, 0x46
        /*00ee*/ 	.short	(.L_45 - .L_44)


	//   ....[0]....
.L_44:
        /*00f0*/ 	.word	0x00005950


	//   ....[1]....
        /*00f4*/ 	.word	0x00005a40


	//   ....[2]....
        /*00f8*/ 	.word	0x000062b0


	//   ....[3]....
        /*00fc*/ 	.word	0x00006f70


	//   ....[4]....
        /*0100*/ 	.word	0x00007be0


	//   ....[5]....
        /*0104*/ 	.word	0x00008840


	//----- nvinfo : EIATTR_MBARRIER_INSTR_OFFSETS
	.align		4
.L_45:
        /*0108*/ 	.byte	0x04, 0x39
        /*010a*/ 	.short	(.L_47 - .L_46)


	//   ....[0]....
.L_46:
        /*010c*/ 	.word	0x00000600
        /*0110*/ 	.word	0x000000ff
        /*0114*/ 	.word	0x00000000
        /*0118*/ 	.short	0x0100
        /*011a*/ 	.byte	0x04
	.zero		1


	//   ....[1]....
        /*011c*/ 	.word	0x00000610
        /*0120*/ 	.word	0x000000ff
        /*0124*/ 	.word	0x00000018
        /*0128*/ 	.short	0x0100
        /*012a*/ 	.byte	0x04
	.zero		1


	//   ....[2]....
        /*012c*/ 	.word	0x00000620
        /*0130*/ 	.word	0x000000ff
        /*0134*/ 	.word	0x00000008
        /*0138*/ 	.short	0x0100
        /*013a*/ 	.byte	0x04
	.zero		1


	//   ....[3]....
        /*013c*/ 	.word	0x00000630
        /*0140*/ 	.word	0x000000ff
        /*0144*/ 	.word	0x00000020
        /*0148*/ 	.short	0x0100
        /*014a*/ 	.byte	0x04
	.zero		1


	//   ....[4]....
        /*014c*/ 	.word	0x00000640
        /*0150*/ 	.word	0x000000ff
        /*0154*/ 	.word	0x00000010
        /*0158*/ 	.short	0x0100
        /*015a*/ 	.byte	0x04
	.zero		1


	//   ....[5]....
        /*015c*/ 	.word	0x00000650
        /*0160*/ 	.word	0x000000ff
        /*0164*/ 	.word	0x00000028
        /*0168*/ 	.short	0x0100
        /*016a*/ 	.byte	0x04
	.zero		1


	//   ....[6]....
        /*016c*/ 	.word	0x00000780
        /*0170*/ 	.word	0x000000ff
        /*0174*/ 	.word	0x00000030
        /*0178*/ 	.short	0x0100
        /*017a*/ 	.byte	0x04
	.zero		1


	//   ....[7]....
        /*017c*/ 	.word	0x00000790
        /*0180*/ 	.word	0x000000ff
        /*0184*/ 	.word	0x00000050
        /*0188*/ 	.short	0x0100
        /*018a*/ 	.byte	0x04
	.zero		1


	//   ....[8]....
        /*018c*/ 	.word	0x000007a0
        /*0190*/ 	.word	0x000000ff
        /*0194*/ 	.word	0x00000038
        /*0198*/ 	.short	0x0100
        /*019a*/ 	.byte	0x04
	.zero		1


	//   ....[9]....
        /*019c*/ 	.word	0x000007b0
        /*01a0*/ 	.word	0x000000ff
        /*01a4*/ 	.word	0x00000058
        /*01a8*/ 	.short	0x0100
        /*01aa*/ 	.byte	0x04
	.zero		1


	//   ....[10]....
        /*01ac*/ 	.word	0x000007c0
        /*01b0*/ 	.word	0x000000ff
        /*01b4*/ 	.word	0x00000040
        /*01b8*/ 	.short	0x0100
        /*01ba*/ 	.byte	0x04
	.zero		1


	//   ....[11]....
        /*01bc*/ 	.word	0x000007d0
        /*01c0*/ 	.word	0x000000ff
        /*01c4*/ 	.word	0x00000060
        /*01c8*/ 	.short	0x0100
        /*01ca*/ 	.byte	0x04
	.zero		1


	//   ....[12]....
        /*01cc*/ 	.word	0x000007e0
        /*01d0*/ 	.word	0x000000ff
        /*01d4*/ 	.word	0x00000048
        /*01d8*/ 	.short	0x0100
        /*01da*/ 	.byte	0x04
	.zero		1


	//   ....[13]....
        /*01dc*/ 	.word	0x000007f0
        /*01e0*/ 	.word	0x000000ff
        /*01e4*/ 	.word	0x00000068
        /*01e8*/ 	.short	0x0100
        /*01ea*/ 	.byte	0x04
	.zero		1


	//   ....[14]....
        /*01ec*/ 	.word	0x000008e0
        /*01f0*/ 	.word	0x000000ff
        /*01f4*/ 	.word	0x00000070
        /*01f8*/ 	.short	0x0100
        /*01fa*/ 	.byte	0x06
	.zero		1


	//   ....[15]....
        /*01fc*/ 	.word	0x000008f0
        /*0200*/ 	.word	0x000000ff
        /*0204*/ 	.word	0x00000078
        /*0208*/ 	.short	0x0100
        /*020a*/ 	.byte	0x06
	.zero		1


	//   ....[16]....
        /*020c*/ 	.word	0x00000a30
        /*0210*/ 	.word	0x000000ff
        /*0214*/ 	.word	0x00000080
        /*0218*/ 	.short	0x0100
        /*021a*/ 	.byte	0x06
	.zero		1


	//   ....[17]....
        /*021c*/ 	.word	0x00000a40
        /*0220*/ 	.word	0x000000ff
        /*0224*/ 	.word	0x00000090
        /*0228*/ 	.short	0x0100
        /*022a*/ 	.byte	0x06
	.zero		1


	//   ....[18]....
        /*022c*/ 	.word	0x00000a50
        /*0230*/ 	.word	0x000000ff
        /*0234*/ 	.word	0x00000088
        /*0238*/ 	.short	0x0100
        /*023a*/ 	.byte	0x06
	.zero		1


	//   ....[19]....
        /*023c*/ 	.word	0x00000a60
        /*0240*/ 	.word	0x000000ff
        /*0244*/ 	.word	0x00000098
        /*0248*/ 	.short	0x0100
        /*024a*/ 	.byte	0x06
	.zero		1


	//   ....[20]....
        /*024c*/ 	.word	0x00000b90
        /*0250*/ 	.word	0x000000ff
        /*0254*/ 	.word	0x000000a0
        /*0258*/ 	.short	0x0100
        /*025a*/ 	.byte	0x04
	.zero		1


	//   ....[21]....
        /*025c*/ 	.word	0x00000ba0
        /*0260*/ 	.word	0x000000ff
        /*0264*/ 	.word	0x000000c0
        /*0268*/ 	.short	0x0100
        /*026a*/ 	.byte	0x04
	.zero		1


	//   ....[22]....
        /*026c*/ 	.word	0x00000bb0
        /*0270*/ 	.word	0x000000ff
        /*0274*/ 	.word	0x000000a8
        /*0278*/ 	.short	0x0100
        /*027a*/ 	.byte	0x04
	.zero		1


	//   ....[23]....
        /*027c*/ 	.word	0x00000bc0
        /*0280*/ 	.word	0x000000ff
        /*0284*/ 	.word	0x000000c8
        /*0288*/ 	.short	0x0100
        /*028a*/ 	.byte	0x04
	.zero		1


	//   ....[24]....
        /*028c*/ 	.word	0x00000bd0
        /*0290*/ 	.word	0x000000ff
        /*0294*/ 	.word	0x000000b0
        /*0298*/ 	.short	0x0100
        /*029a*/ 	.byte	0x04
	.zero		1


	//   ....[25]....
        /*029c*/ 	.word	0x00000be0
        /*02a0*/ 	.word	0x000000ff
        /*02a4*/ 	.word	0x000000d0
        /*02a8*/ 	.short	0x0100
        /*02aa*/ 	.byte	0x04
	.zero		1


	//   ....[26]....
        /*02ac*/ 	.word	0x00000bf0
        /*02b0*/ 	.word	0x000000ff
        /*02b4*/ 	.word	0x000000b8
        /*02b8*/ 	.short	0x0100
        /*02ba*/ 	.byte	0x04
	.zero		1


	//   ....[27]....
        /*02bc*/ 	.word	0x00000c00
        /*02c0*/ 	.word	0x000000ff
        /*02c4*/ 	.word	0x000000d8
        /*02c8*/ 	.short	0x0100
        /*02ca*/ 	.byte	0x04
	.zero		1


	//   ....[28]....
        /*02cc*/ 	.word	0x00000cf0
        /*02d0*/ 	.word	0x000000ff
        /*02d4*/ 	.word	0x000000e0
        /*02d8*/ 	.short	0x0100
        /*02da*/ 	.byte	0x04
	.zero		1


	//   ....[29]....
        /*02dc*/ 	.word	0x00000d00
        /*02e0*/ 	.word	0x000000ff
        /*02e4*/ 	.word	0x000000f0
        /*02e8*/ 	.short	0x0100
        /*02ea*/ 	.byte	0x04
	.zero		1


	//   ....[30]....
        /*02ec*/ 	.word	0x00000d10
        /*02f0*/ 	.word	0x000000ff
        /*02f4*/ 	.word	0x000000e8
        /*02f8*/ 	.short	0x0100
        /*02fa*/ 	.byte	0x04
	.zero		1


	//   ....[31]....
        /*02fc*/ 	.word	0x00000d20
        /*0300*/ 	.word	0x000000ff
        /*0304*/ 	.word	0x000000f8
        /*0308*/ 	.short	0x0100
        /*030a*/ 	.byte	0x04
	.zero		1


	//   ....[32]....
        /*030c*/ 	.word	0x00001890
        /*0310*/ 	.word	0x00000000
        /*0314*/ 	.word	0x000000f0
        /*0318*/ 	.short	0x010a
        /*031a*/ 	.byte	0xff
	.zero		1


	//   ....[33]....
        /*031c*/ 	.word	0x000018b0
        /*0320*/ 	.word	0x00000000
        /*0324*/ 	.word	0x000000e0
        /*0328*/ 	.short	0x0101
        /*032a*/ 	.byte	0xff
	.zero		1


	//   ....[34]....
        /*032c*/ 	.word	0x00001970
        /*0330*/ 	.word	0x000000ff
        /*0334*/ 	.word	0x00000018
        /*0338*/ 	.short	0x010a
        /*033a*/ 	.byte	0x04
	.zero		1


	//   ....[35]....
        /*033c*/ 	.word	0x000019f0
        /*0340*/ 	.word	0x000000ff
        /*0344*/ 	.word	0x00000018
        /*0348*/ 	.short	0x010a
        /*034a*/ 	.byte	0x21
	.zero		1


	//   ....[36]....
        /*034c*/ 	.word	0x00001b80
        /*0350*/ 	.word	0x000000ff
        /*0354*/ 	.word	0x00000018
        /*0358*/ 	.short	0x010a
        /*035a*/ 	.byte	0x08
	.zero		1


	//   ....[37]....
        /*035c*/ 	.word	0x00001cb0
        /*0360*/ 	.word	0x000000ff
        /*0364*/ 	.word	0x00000078
        /*0368*/ 	.short	0x0101
        /*036a*/ 	.byte	0x07
	.zero		1


	//   ....[38]....
        /*036c*/ 	.word	0x00001cd0
        /*0370*/ 	.word	0x000000ff
        /*0374*/ 	.word	0x00000018
        /*0378*/ 	.short	0x010a
        /*037a*/ 	.byte	0x04
	.zero		1


	//   ....[39]....
        /*037c*/ 	.word	0x00001d50
        /*0380*/ 	.word	0x000000ff
        /*0384*/ 	.word	0x00000018
        /*0388*/ 	.short	0x010a
        /*038a*/ 	.byte	0x09
	.zero		1


	//   ....[40]....
        /*038c*/ 	.word	0x00001ef0
        /*0390*/ 	.word	0x000000ff
        /*0394*/ 	.word	0x00000018
        /*0398*/ 	.short	0x010a
        /*039a*/ 	.byte	0x06
	.zero		1


	//   ....[41]....
        /*039c*/ 	.word	0x00002020
        /*03a0*/ 	.word	0x00000003
        /*03a4*/ 	.word	0x00000080
        /*03a8*/ 	.short	0x010a
        /*03aa*/ 	.byte	0xff
	.zero		1


	//   ....[42]....
        /*03ac*/ 	.word	0x00002170
        /*03b0*/ 	.word	0x00000000
        /*03b4*/ 	.word	0x00000000
        /*03b8*/ 	.short	0x0101
        /*03ba*/ 	.byte	0xff
	.zero		1


	//   ....[43]....
        /*03bc*/ 	.word	0x00002730
        /*03c0*/ 	.word	0x000000ff
        /*03c4*/ 	.word	0x00000000
        /*03c8*/ 	.short	0x010a
        /*03ca*/ 	.byte	0x04
	.zero		1


	//   ....[44]....
        /*03cc*/ 	.word	0x000027c0
        /*03d0*/ 	.word	0x000000ff
        /*03d4*/ 	.word	0x00000000
        /*03d8*/ 	.short	0x010a
        /*03da*/ 	.byte	0x05
	.zero		1


	//   ....[45]....
        /*03dc*/ 	.word	0x00002860
        /*03e0*/ 	.word	0x00000000
        /*03e4*/ 	.word	0x00000000
        /*03e8*/ 	.short	0x010a
        /*03ea*/ 	.byte	0xff
	.zero		1


	//   ....[46]....
        /*03ec*/ 	.word	0x000029a0
        /*03f0*/ 	.word	0x00000002
        /*03f4*/ 	.word	0x000000e0
        /*03f8*/ 	.short	0x010a
        /*03fa*/ 	.byte	0xff
	.zero		1


	//   ....[47]....
        /*03fc*/ 	.word	0x00002a00
        /*0400*/ 	.word	0x00000004
        /*0404*/ 	.word	0x00000000
        /*0408*/ 	.short	0x0101
        /*040a*/ 	.byte	0xff
	.zero		1


	//   ....[48]....
        /*040c*/ 	.word	0x00002a20
        /*0410*/ 	.word	0x000000ff
        /*0414*/ 	.word	0x00000090
        /*0418*/ 	.short	0x010a
        /*041a*/ 	.byte	0x04
	.zero		1


	//   ....[49]....
        /*041c*/ 	.word	0x00002b40
        /*0420*/ 	.word	0x00000002
        /*0424*/ 	.word	0x00000080
        /*0428*/ 	.short	0x010a
        /*042a*/ 	.byte	0xff
	.zero		1


	//   ....[50]....
        /*042c*/ 	.word	0x00002c50
        /*0430*/ 	.word	0x00000002
        /*0434*/ 	.word	0x00000000
        /*0438*/ 	.short	0x0101
        /*043a*/ 	.byte	0xff
	.zero		1


	//   ....[51]....
        /*043c*/ 	.word	0x00002ce0
        /*0440*/ 	.word	0x000000ff
        /*0444*/ 	.word	0x00000090
        /*0448*/ 	.short	0x0106
        /*044a*/ 	.byte	0x04
	.zero		1


	//   ....[52]....
        /*044c*/ 	.word	0x00002d00
        /*0450*/ 	.word	0x000000ff
        /*0454*/ 	.word	0x00000090
        /*0458*/ 	.short	0x010a
        /*045a*/ 	.byte	0x04
	.zero		1


	//   ....[53]....
        /*045c*/ 	.word	0x00002d90
        /*0460*/ 	.word	0x000000ff
        /*0464*/ 	.word	0x00000090
        /*0468*/ 	.short	0x0106
        /*046a*/ 	.byte	0x07
	.zero		1


	//   ....[54]....
        /*046c*/ 	.word	0x00002dd0
        /*0470*/ 	.word	0x00000000
        /*0474*/ 	.word	0x00000090
        /*0478*/ 	.short	0x010a
        /*047a*/ 	.byte	0xff
	.zero		1


	//   ....[55]....
        /*047c*/ 	.word	0x000032f0
        /*0480*/ 	.word	0x00000000
        /*0484*/ 	.word	0x00000080
        /*0488*/ 	.short	0x010a
        /*048a*/ 	.byte	0xff
	.zero		1


	//   ....[56]....
        /*048c*/ 	.word	0x000033f0
        /*0490*/ 	.word	0x00000003
        /*0494*/ 	.word	0x00000000
        /*0498*/ 	.short	0x0101
        /*049a*/ 	.byte	0xff
	.zero		1


	//   ....[57]....
        /*049c*/ 	.word	0x00003400
        /*04a0*/ 	.word	0x000000ff
        /*04a4*/ 	.word	0x00000000
        /*04a8*/ 	.short	0x010a
        /*04aa*/ 	.byte	0x04
	.zero		1


	//   ....[58]....
        /*04ac*/ 	.word	0x00003480
        /*04b0*/ 	.word	0x000000ff
        /*04b4*/ 	.word	0x000000c0
        /*04b8*/ 	.short	0x010a
        /*04ba*/ 	.byte	0x17
	.zero		1


	//   ....[59]....
        /*04bc*/ 	.word	0x00003560
        /*04c0*/ 	.word	0x000000ff
        /*04c4*/ 	.word	0x00000000
        /*04c8*/ 	.short	0x010a
        /*04ca*/ 	.byte	0x05
	.zero		1


	//   ....[60]....
        /*04cc*/ 	.word	0x000036a0
        /*04d0*/ 	.word	0x000000ff
        /*04d4*/ 	.word	0x00000000
        /*04d8*/ 	.short	0x010a
        /*04da*/ 	.byte	0x04
	.zero		1


	//   ....[61]....
        /*04dc*/ 	.word	0x00003890
        /*04e0*/ 	.word	0x000000ff
        /*04e4*/ 	.word	0x00000000
        /*04e8*/ 	.short	0x010a
        /*04ea*/ 	.byte	0x04
	.zero		1


	//   ....[62]....
        /*04ec*/ 	.word	0x00003920
        /*04f0*/ 	.word	0x000000ff
        /*04f4*/ 	.word	0x00000000
        /*04f8*/ 	.short	0x010a
        /*04fa*/ 	.byte	0x05
	.zero		1


	//   ....[63]....
        /*04fc*/ 	.word	0x000039b0
        /*0500*/ 	.word	0x000000ff
        /*0504*/ 	.word	0x00000000
        /*0508*/ 	.short	0x010a
        /*050a*/ 	.byte	0x05
	.zero		1


	//   ....[64]....
        /*050c*/ 	.word	0x00003a40
        /*0510*/ 	.word	0x000000ff
        /*0514*/ 	.word	0x00000000
        /*0518*/ 	.short	0x010a
        /*051a*/ 	.byte	0x04
	.zero		1


	//   ....[65]....
        /*051c*/ 	.word	0x00003fa0
        /*0520*/ 	.word	0x00000008
        /*0524*/ 	.word	0x00000080
        /*0528*/ 	.short	0x010a
        /*052a*/ 	.byte	0xff
	.zero		1


	//   ....[66]....
        /*052c*/ 	.word	0x00004110
        /*0530*/ 	.word	0x00000000
        /*0534*/ 	.word	0x00000000
        /*0538*/ 	.short	0x0101
        /*053a*/ 	.byte	0xff
	.zero		1


	//   ....[67]....
        /*053c*/ 	.word	0x000045f0
        /*0540*/ 	.word	0x000000ff
        /*0544*/ 	.word	0x00000078
        /*0548*/ 	.short	0x010a
        /*054a*/ 	.byte	0x15
	.zero		1


	//   ....[68]....
        /*054c*/ 	.word	0x00004780
        /*0550*/ 	.word	0x000000ff
        /*0554*/ 	.word	0x00000050
        /*0558*/ 	.short	0x010a
        /*055a*/ 	.byte	0x15
	.zero		1


	//   ....[69]....
        /*055c*/ 	.word	0x000048d0
        /*0560*/ 	.word	0x000000ff
        /*0564*/ 	.word	0x00000030
        /*0568*/ 	.short	0x010b
        /*056a*/ 	.byte	0x15
	.zero		1


	//   ....[70]....
        /*056c*/ 	.word	0x000048e0
        /*0570*/ 	.word	0x000000ff
        /*0574*/ 	.word	0x00000000
        /*0578*/ 	.short	0x0101
        /*057a*/ 	.byte	0x32
	.zero		1


	//   ....[71]....
        /*057c*/ 	.word	0x000048f0
        /*0580*/ 	.word	0x000000ff
        /*0584*/ 	.word	0x00000058
        /*0588*/ 	.short	0x010a
        /*058a*/ 	.byte	0x15
	.zero		1


	//   ....[72]....
        /*058c*/ 	.word	0x00004a40
        /*0590*/ 	.word	0x000000ff
        /*0594*/ 	.word	0x00000038
        /*0598*/ 	.short	0x010b
        /*059a*/ 	.byte	0x15
	.zero		1


	//   ....[73]....
        /*059c*/ 	.word	0x00004a50
        /*05a0*/ 	.word	0x000000ff
        /*05a4*/ 	.word	0x00000000
        /*05a8*/ 	.short	0x0101
        /*05aa*/ 	.byte	0x31
	.zero		1


	//   ....[74]....
        /*05ac*/ 	.word	0x00004a60
        /*05b0*/ 	.word	0x000000ff
        /*05b4*/ 	.word	0x00000060
        /*05b8*/ 	.short	0x010a
        /*05ba*/ 	.byte	0x15
	.zero		1


	//   ....[75]....
        /*05bc*/ 	.word	0x00004bc0
        /*05c0*/ 	.word	0x000000ff
        /*05c4*/ 	.word	0x00000040
        /*05c8*/ 	.short	0x010b
        /*05ca*/ 	.byte	0x15
	.zero		1


	//   ....[76]....
        /*05cc*/ 	.word	0x00004bd0
        /*05d0*/ 	.word	0x000000ff
        /*05d4*/ 	.word	0x00000000
        /*05d8*/ 	.short	0x0101
        /*05da*/ 	.byte	0x30
	.zero		1


	//   ....[77]....
        /*05dc*/ 	.word	0x00004be0
        /*05e0*/ 	.word	0x000000ff
        /*05e4*/ 	.word	0x00000068
        /*05e8*/ 	.short	0x010a
        /*05ea*/ 	.byte	0x15
	.zero		1


	//   ....[78]....
        /*05ec*/ 	.word	0x00004de0
        /*05f0*/ 	.word	0x000000ff
        /*05f4*/ 	.word	0x00000048
        /*05f8*/ 	.short	0x010b
        /*05fa*/ 	.byte	0x15
	.zero		1


	//   ....[79]....
        /*05fc*/ 	.word	0x00004df0
        /*0600*/ 	.word	0x000000ff
        /*0604*/ 	.word	0x00000000
        /*0608*/ 	.short	0x0101
        /*060a*/ 	.byte	0x2b
	.zero		1


	//   ....[80]....
        /*060c*/ 	.word	0x00004e20
        /*0610*/ 	.word	0x000000ff
        /*0614*/ 	.word	0x00000050
        /*0618*/ 	.short	0x010a
        /*061a*/ 	.byte	0x15
	.zero		1


	//   ....[81]....
        /*061c*/ 	.word	0x00004e40
        /*0620*/ 	.word	0x000000ff
        /*0624*/ 	.word	0x00000058
        /*0628*/ 	.short	0x010a
        /*062a*/ 	.byte	0x15
	.zero		1


	//   ....[82]....
        /*062c*/ 	.word	0x00004e60
        /*0630*/ 	.word	0x000000ff
        /*0634*/ 	.word	0x00000060
        /*0638*/ 	.short	0x010a
        /*063a*/ 	.byte	0x15
	.zero		1


	//   ....[83]....
        /*063c*/ 	.word	0x00004ea0
        /*0640*/ 	.word	0x00000000
        /*0644*/ 	.word	0x00000068
        /*0648*/ 	.short	0x010a
        /*064a*/ 	.byte	0xff
	.zero		1


	//   ....[84]....
        /*064c*/ 	.word	0x000051e0
        /*0650*/ 	.word	0x00000003
        /*0654*/ 	.word	0x00000080
        /*0658*/ 	.short	0x010a
        /*065a*/ 	.byte	0xff
	.zero		1


	//   ....[85]....
        /*065c*/ 	.word	0x00005360
        /*0660*/ 	.word	0x00000000
        /*0664*/ 	.word	0x00000000
        /*0668*/ 	.short	0x0101
        /*066a*/ 	.byte	0xff
	.zero		1


	//   ....[86]....
        /*066c*/ 	.word	0x00005f00
        /*0670*/ 	.word	0x000000ff
        /*0674*/ 	.word	0x00000030
        /*0678*/ 	.short	0x010a
        /*067a*/ 	.byte	0x2c
	.zero		1


	//   ....[87]....
        /*067c*/ 	.word	0x00005f70
        /*0680*/ 	.word	0x00000062
        /*0684*/ 	.word	0x000000a0
        /*0688*/ 	.short	0x010a
        /*068a*/ 	.byte	0xff
	.zero		1


	//   ....[88]....
        /*068c*/ 	.word	0x00006090
        /*0690*/ 	.word	0x000000ff
        /*0694*/ 	.word	0x00000030
        /*0698*/ 	.short	0x010a
        /*069a*/ 	.byte	0x2c
	.zero		1


	//   ....[89]....
        /*069c*/ 	.word	0x00006190
        /*06a0*/ 	.word	0x00000062
        /*06a4*/ 	.word	0x000000a0
        /*06a8*/ 	.short	0x010a
        /*06aa*/ 	.byte	0xff
	.zero		1


	//   ....[90]....
        /*06ac*/ 	.word	0x00006c90
        /*06b0*/ 	.word	0x00000000
        /*06b4*/ 	.word	0x00000000
        /*06b8*/ 	.short	0x0101
        /*06ba*/ 	.byte	0xff
	.zero		1


	//   ....[91]....
        /*06bc*/ 	.word	0x00006ca0
        /*06c0*/ 	.word	0x00000003
        /*06c4*/ 	.word	0x00000030
        /*06c8*/ 	.short	0x010a
        /*06ca*/ 	.byte	0xff
	.zero		1


	//   ....[92]....
        /*06cc*/ 	.word	0x00006d70
        /*06d0*/ 	.word	0x00000003
        /*06d4*/ 	.word	0x00000030
        /*06d8*/ 	.short	0x010a
        /*06da*/ 	.byte	0xff
	.zero		1


	//   ....[93]....
        /*06dc*/ 	.word	0x00007900
        /*06e0*/ 	.word	0x00000066
        /*06e4*/ 	.word	0x00000000
        /*06e8*/ 	.short	0x0101
        /*06ea*/ 	.byte	0xff
	.zero		1


	//   ....[94]....
        /*06ec*/ 	.word	0x00007920
        /*06f0*/ 	.word	0x0000003f
        /*06f4*/ 	.word	0x00000030
        /*06f8*/ 	.short	0x010a
        /*06fa*/ 	.byte	0xff
	.zero		1


	//   ....[95]....
        /*06fc*/ 	.word	0x000079e0
        /*0700*/ 	.word	0x0000003f
        /*0704*/ 	.word	0x00000030
        /*0708*/ 	.short	0x010a
        /*070a*/ 	.byte	0xff
	.zero		1


	//   ....[96]....
        /*070c*/ 	.word	0x00008560
        /*0710*/ 	.word	0x00000066
        /*0714*/ 	.word	0x00000000
        /*0718*/ 	.short	0x0101
        /*071a*/ 	.byte	0xff
	.zero		1


	//   ....[97]....
        /*071c*/ 	.word	0x00008580
        /*0720*/ 	.word	0x0000006c
        /*0724*/ 	.word	0x00000030
        /*0728*/ 	.short	0x010a
        /*072a*/ 	.byte	0xff
	.zero		1


	//   ....[98]....
        /*072c*/ 	.word	0x00008640
        /*0730*/ 	.word	0x0000006c
        /*0734*/ 	.word	0x00000030
        /*0738*/ 	.short	0x010a
        /*073a*/ 	.byte	0xff
	.zero		1


	//   ....[99]....
        /*073c*/ 	.word	0x00008a80
        /*0740*/ 	.word	0x000000ff
        /*0744*/ 	.word	0x00000000
        /*0748*/ 	.short	0x0101
        /*074a*/ 	.byte	0x04
	.zero		1


	//   ....[100]....
        /*074c*/ 	.word	0x00009230
        /*0750*/ 	.word	0x00000002
        /*0754*/ 	.word	0x00000000
        /*0758*/ 	.short	0x0101
        /*075a*/ 	.byte	0xff
	.zero		1


	//   ....[101]....
        /*075c*/ 	.word	0x000094e0
        /*0760*/ 	.word	0x000000ff
        /*0764*/ 	.word	0x00000000
        /*0768*/ 	.short	0x0101
        /*076a*/ 	.byte	0x04
	.zero		1


	//   ....[102]....
        /*076c*/ 	.word	0x00009500
        /*0770*/ 	.word	0x00000000
        /*0774*/ 	.word	0x000000f0
        /*0778*/ 	.short	0x010a
        /*077a*/ 	.byte	0xff
	.zero		1


	//   ....[103]....
        /*077c*/ 	.word	0x00009560
        /*0780*/ 	.word	0x00000000
        /*0784*/ 	.word	0x00000018
        /*0788*/ 	.short	0x010a
        /*078a*/ 	.byte	0xff
	.zero		1


	//   ....[104]....
        /*078c*/ 	.word	0x000095c0
        /*0790*/ 	.word	0x00000000
        /*0794*/ 	.word	0x00000018
        /*0798*/ 	.short	0x010a
        /*079a*/ 	.byte	0xff
	.zero		1


	//   ....[105]....
        /*079c*/ 	.word	0x00009610
        /*07a0*/ 	.word	0x00000003
        /*07a4*/ 	.word	0x00000080
        /*07a8*/ 	.short	0x010a
        /*07aa*/ 	.byte	0xff
	.zero		1


	//   ....[106]....
        /*07ac*/ 	.word	0x00009670
        /*07b0*/ 	.word	0x00000000
        /*07b4*/ 	.word	0x00000000
        /*07b8*/ 	.short	0x010a
        /*07ba*/ 	.byte	0xff
	.zero		1


	//   ....[107]....
        /*07bc*/ 	.word	0x000096d0
        /*07c0*/ 	.word	0x00000000
        /*07c4*/ 	.word	0x00000000
        /*07c8*/ 	.short	0x010a
        /*07ca*/ 	.byte	0xff
	.zero		1


	//   ....[108]....
        /*07cc*/ 	.word	0x00009720
        /*07d0*/ 	.word	0x00000002
        /*07d4*/ 	.word	0x000000e0
        /*07d8*/ 	.short	0x010a
        /*07da*/ 	.byte	0xff
	.zero		1


	//   ....[109]....
        /*07dc*/ 	.word	0x00009780
        /*07e0*/ 	.word	0x00000002
        /*07e4*/ 	.word	0x00000090
        /*07e8*/ 	.short	0x010a
        /*07ea*/ 	.byte	0xff
	.zero		1


	//   ....[110]....
        /*07ec*/ 	.word	0x000097d0
        /*07f0*/ 	.word	0x00000002
        /*07f4*/ 	.word	0x00000080
        /*07f8*/ 	.short	0x010a
        /*07fa*/ 	.byte	0xff
	.zero		1


	//   ....[111]....
        /*07fc*/ 	.word	0x00009830
        /*0800*/ 	.word	0x00000000
        /*0804*/ 	.word	0x00000090
        /*0808*/ 	.short	0x010a
        /*080a*/ 	.byte	0xff
	.zero		1


	//   ....[112]....
        /*080c*/ 	.word	0x00009880
        /*0810*/ 	.word	0x00000000
        /*0814*/ 	.word	0x00000080
        /*0818*/ 	.short	0x010a
        /*081a*/ 	.byte	0xff
	.zero		1


	//   ....[113]....
        /*081c*/ 	.word	0x000098e0
        /*0820*/ 	.word	0x00000003
        /*0824*/ 	.word	0x000000c0
        /*0828*/ 	.short	0x010a
        /*082a*/ 	.byte	0xff
	.zero		1


	//   ....[114]....
        /*082c*/ 	.word	0x00009940
        /*0830*/ 	.word	0x00000000
        /*0834*/ 	.word	0x00000000
        /*0838*/ 	.short	0x010a
        /*083a*/ 	.byte	0xff
	.zero		1


	//   ....[115]....
        /*083c*/ 	.word	0x000099a0
        /*0840*/ 	.word	0x00000000
        /*0844*/ 	.word	0x00000000
        /*0848*/ 	.short	0x010a
        /*084a*/ 	.byte	0xff
	.zero		1


	//   ....[116]....
        /*084c*/ 	.word	0x00009a00
        /*0850*/ 	.word	0x00000000
        /*0854*/ 	.word	0x00000000
        /*0858*/ 	.short	0x010a
        /*085a*/ 	.byte	0xff
	.zero		1


	//   ....[117]....
        /*085c*/ 	.word	0x00009a60
        /*0860*/ 	.word	0x00000000
        /*0864*/ 	.word	0x00000000
        /*0868*/ 	.short	0x010a
        /*086a*/ 	.byte	0xff
	.zero		1


	//   ....[118]....
        /*086c*/ 	.word	0x00009ac0
        /*0870*/ 	.word	0x00000000
        /*0874*/ 	.word	0x00000000
        /*0878*/ 	.short	0x010a
        /*087a*/ 	.byte	0xff
	.zero		1


	//   ....[119]....
        /*087c*/ 	.word	0x00009b10
        /*0880*/ 	.word	0x00000008
        /*0884*/ 	.word	0x00000080
        /*0888*/ 	.short	0x010a
        /*088a*/ 	.byte	0xff
	.zero		1


	//   ....[120]....
        /*088c*/ 	.word	0x00009b70
        /*0890*/ 	.word	0x00000000
        /*0894*/ 	.word	0x00000078
        /*0898*/ 	.short	0x010a
        /*089a*/ 	.byte	0xff
	.zero		1


	//   ....[121]....
        /*089c*/ 	.word	0x00009bd0
        /*08a0*/ 	.word	0x00000005
        /*08a4*/ 	.word	0x00000050
        /*08a8*/ 	.short	0x010a
        /*08aa*/ 	.byte	0xff
	.zero		1


	//   ....[122]....
        /*08ac*/ 	.word	0x00009c30
        /*08b0*/ 	.word	0x00000005
        /*08b4*/ 	.word	0x00000058
        /*08b8*/ 	.short	0x010a
        /*08ba*/ 	.byte	0xff
	.zero		1


	//   ....[123]....
        /*08bc*/ 	.word	0x00009c90
        /*08c0*/ 	.word	0x00000005
        /*08c4*/ 	.word	0x00000060
        /*08c8*/ 	.short	0x010a
        /*08ca*/ 	.byte	0xff
	.zero		1


	//   ....[124]....
        /*08cc*/ 	.word	0x00009cf0
        /*08d0*/ 	.word	0x00000005
        /*08d4*/ 	.word	0x00000068
        /*08d8*/ 	.short	0x010a
        /*08da*/ 	.byte	0xff
	.zero		1


	//   ....[125]....
        /*08dc*/ 	.word	0x00009d50
        /*08e0*/ 	.word	0x00000000
        /*08e4*/ 	.word	0x00000050
        /*08e8*/ 	.short	0x010a
        /*08ea*/ 	.byte	0xff
	.zero		1


	//   ....[126]....
        /*08ec*/ 	.word	0x00009db0
        /*08f0*/ 	.word	0x00000000
        /*08f4*/ 	.word	0x00000058
        /*08f8*/ 	.short	0x010a
        /*08fa*/ 	.byte	0xff
	.zero		1


	//   ....[127]....
        /*08fc*/ 	.word	0x00009e10
        /*0900*/ 	.word	0x00000000
        /*0904*/ 	.word	0x00000060
        /*0908*/ 	.short	0x010a
        /*090a*/ 	.byte	0xff
	.zero		1


	//   ....[128]....
        /*090c*/ 	.word	0x00009e60
        /*0910*/ 	.word	0x00000003
        /*0914*/ 	.word	0x00000080
        /*0918*/ 	.short	0x010a
        /*091a*/ 	.byte	0xff
	.zero		1


	//   ....[129]....
        /*091c*/ 	.word	0x00009ec0
        /*0920*/ 	.word	0x00000000
        /*0924*/ 	.word	0x00000030
        /*0928*/ 	.short	0x010a
        /*092a*/ 	.byte	0xff
	.zero		1


	//   ....[130]....
        /*092c*/ 	.word	0x00009f10
        /*0930*/ 	.word	0x00000062
        /*0934*/ 	.word	0x000000a0
        /*0938*/ 	.short	0x010a
        /*093a*/ 	.byte	0xff
	.zero		1


	//   ....[131]....
        /*093c*/ 	.word	0x00009f60
        /*0940*/ 	.word	0x00000003
        /*0944*/ 	.word	0x00000030
        /*0948*/ 	.short	0x010a
        /*094a*/ 	.byte	0xff
	.zero		1


	//   ....[132]....
        /*094c*/ 	.word	0x00009fb0
        /*0950*/ 	.word	0x0000003f
        /*0954*/ 	.word	0x00000030
        /*0958*/ 	.short	0x010a
        /*095a*/ 	.byte	0xff
	.zero		1


	//   ....[133]....
        /*095c*/ 	.word	0x0000a000
        /*0960*/ 	.word	0x0000006c
        /*0964*/ 	.word	0x00000030
        /*0968*/ 	.short	0x010a
        /*096a*/ 	.byte	0xff
	.zero		1


	//----- nvinfo : EIATTR_NUM_MBARRIERS
	.align		4
.L_47:
        /*096c*/ 	.byte	0x03, 0x38
        /*096e*/ 	.short	0x0020


	//----- nvinfo : EIATTR_EXIT_INSTR_OFFSETS
	.align		4
        /*0970*/ 	.byte	0x04, 0x1c
        /*0972*/ 	.short	(.L_49 - .L_48)


	//   ....[0]....
.L_48:
        /*0974*/ 	.word	0x00002890


	//   ....[1]....
        /*0978*/ 	.word	0x00002da0


	//   ....[2]....
        /*097c*/ 	.word	0x00002e00


	//   ....[3]....
        /*0980*/ 	.word	0x00003ca0


	//   ....[4]....
        /*0984*/ 	.word	0x00004ed0


	//   ....[5]....
        /*0988*/ 	.word	0x00004f10


	//   ....[6]....
        /*098c*/ 	.word	0x000093c0


	//   ....[7]....
        /*0990*/ 	.word	0x00009440


	//   ....[8]....
        /*0994*/ 	.word	0x00009470


	//   ....[9]....
        /*0998*/ 	.word	0x000094f0


	//----- nvinfo : EIATTR_MAX_THREADS
	.align		4
.L_49:
        /*099c*/ 	.byte	0x04, 0x05
        /*099e*/ 	.short	(.L_51 - .L_50)
.L_50:
        /*09a0*/ 	.word	0x00000100
        /*09a4*/ 	.word	0x00000001
        /*09a8*/ 	.word	0x00000001


	//----- nvinfo : EIATTR_CRS_STACK_SIZE
	.align		4
.L_51:
        /*09ac*/ 	.byte	0x04, 0x1e
        /*09ae*/ 	.short	(.L_53 - .L_52)
.L_52:
        /*09b0*/ 	.word	0x00000000


	//----- nvinfo : EIATTR_CBANK_PARAM_SIZE
	.align		4
.L_53:
        /*09b4*/ 	.byte	0x03, 0x19
        /*09b6*/ 	.short	0x0800


	//----- nvinfo : EIATTR_PARAM_CBANK
	.align		4
        /*09b8*/ 	.byte	0x04, 0x0a
        /*09ba*/ 	.short	(.L_55 - .L_54)
	.align		4
.L_54:
        /*09bc*/ 	.word	index@(.nv.constant0._ZN7cutlass13device_kernelINS_4gemm6kernel13GemmUniversalIN4cute5tupleIJiiiiEEENS1_10collective13CollectiveMmaINS1_35MainloopSm100TmaUmmaWarpSpecializedILi3ELi2ELi4ENS5_IJNS4_1CILi2EEENSA_ILi1EEESC_EEEEENS5_IJNSA_ILi64EEENSA_ILi256EEENSA_ILi32EEEEEENS_10bfloat16_tENS5_IJlSC_lEEESJ_SK_NS4_8TiledMMAINS4_8MMA_AtomIJNS4_20SM100_MMA_F16BF16_SSISJ_SJ_fLi64ELi256ELNS4_4UMMA5MajorE0ELSP_0ELNSO_7ScaleInE0ELSQ_0EEEEEENS4_6LayoutINS5_IJSC_SC_SC_EEENS5_IJNSA_ILi0EEESV_SV_EEEEENS5_IJNS4_10UnderscoreESY_SY_EEEEENS4_13SM90_TMA_LOADENS4_14ComposedLayoutINS4_7SwizzleILi2ELi4ELi3EEENS4_18smem_ptr_flag_bitsILi16EEENST_INS5_IJNSA_ILi8EEESH_EEENS5_IJSH_SC_EEEEEEEvNS4_8identityENS4_23SM90_TMA_LOAD_MULTICASTES1B_vS1C_EENS_8epilogue10collective18CollectiveEpilogueINS1F_23Sm100TmaWarpSpecializedILi4ELi2ELi32ELb1ELb0EEEJSI_NS5_IJNST_ISF_SC_EES1K_EEESJ_SK_SJ_SK_NS1F_6fusion15FusionCallbacksIS1J_NS1M_17LinearCombinationISJ_fSJ_fLNS_15FloatRoundStyleE2EEESI_S1L_JEEENS4_5SM1004TMEM4LOAD26SM100_TMEM_LOAD_16dp256b8xES11_NS12_INS13_ILi3ELi4ELi3EEES16_NST_INS5_IJS17_SF_EEENS5_IJSF_SC_EEEEEEENS4_17SM75_U32x4_LDSM_NENS4_14SM90_TMA_STOREES20_NS4_17SM90_U32x4_STSM_NENS4_39AutoVectorizingCopyWithAssumedAlignmentILi128EEEEEEvvEEEEvNT_6ParamsE)
        /*09c0*/ 	.short	0x0380
        /*09c2*/ 	.short	0x0800


	//----- nvinfo : EIATTR_SW_WAR
	.align		4
.L_55:
        /*09c4*/ 	.byte	0x04, 0x36
        /*09c6*/ 	.short	(.L_57 - .L_56)
.L_56:
        /*09c8*/ 	.word	0x00000008
.L_57:


//--------------------- .nv.callgraph             --------------------------
	.section	.nv.callgraph,"",@"SHT_CUDA_CALLGRAPH"
	.align	4
	.sectionentsize	8
	.align		4
        /*0000*/ 	.word	0x00000000
	.align		4
        /*0004*/ 	.word	0xffffffff
	.align		4
        /*0008*/ 	.word	index@(_ZN7cutlass13device_kernelINS_4gemm6kernel13GemmUniversalIN4cute5tupleIJiiiiEEENS1_10collective13CollectiveMmaINS1_35MainloopSm100TmaUmmaWarpSpecializedILi3ELi2ELi4ENS5_IJNS4_1CILi2EEENSA_ILi1EEESC_EEEEENS5_IJNSA_ILi64EEENSA_ILi256EEENSA_ILi32EEEEEENS_10bfloat16_tENS5_IJlSC_lEEESJ_SK_NS4_8TiledMMAINS4_8MMA_AtomIJNS4_20SM100_MMA_F16BF16_SSISJ_SJ_fLi64ELi256ELNS4_4UMMA5MajorE0ELSP_0ELNSO_7ScaleInE0ELSQ_0EEEEEENS4_6LayoutINS5_IJSC_SC_SC_EEENS5_IJNSA_ILi0EEESV_SV_EEEEENS5_IJNS4_10UnderscoreESY_SY_EEEEENS4_13SM90_TMA_LOADENS4_14ComposedLayoutINS4_7SwizzleILi2ELi4ELi3EEENS4_18smem_ptr_flag_bitsILi16EEENST_INS5_IJNSA_ILi8EEESH_EEENS5_IJSH_SC_EEEEEEEvNS4_8identityENS4_23SM90_TMA_LOAD_MULTICASTES1B_vS1C_EENS_8epilogue10collective18CollectiveEpilogueINS1F_23Sm100TmaWarpSpecializedILi4ELi2ELi32ELb1ELb0EEEJSI_NS5_IJNST_ISF_SC_EES1K_EEESJ_SK_SJ_SK_NS1F_6fusion15FusionCallbacksIS1J_NS1M_17LinearCombinationISJ_fSJ_fLNS_15FloatRoundStyleE2EEESI_S1L_JEEENS4_5SM1004TMEM4LOAD26SM100_TMEM_LOAD_16dp256b8xES11_NS12_INS13_ILi3ELi4ELi3EEES16_NST_INS5_IJS17_SF_EEENS5_IJSF_SC_EEEEEEENS4_17SM75_U32x4_LDSM_NENS4_14SM90_TMA_STOREES20_NS4_17SM90_U32x4_STSM_NENS4_39AutoVectorizingCopyWithAssumedAlignmentILi128EEEEEEvvEEEEvNT_6ParamsE)
	.align		4
        /*000c*/ 	.word	index@(__assertfail)
	.align		4
        /*0010*/ 	.word	0x00000000
	.align		4
        /*0014*/ 	.word	0xfffffffe
	.align		4
        /*0018*/ 	.word	0x00000000
	.align		4
        /*001c*/ 	.word	0xfffffffd
	.align		4
        /*0020*/ 	.word	0x00000000
	.align		4
        /*0024*/ 	.word	0xfffffffc


//--------------------- .nv.constant4             --------------------------
	.section	.nv.constant4,"a",@progbits
	.align	8
	.align		8
.nv.constant4:
        /*0000*/ 	.dword	__assertfail
	.align		8
        /*0008*/ 	.dword	__unnamed_1
	.align		8
        /*0010*/ 	.dword	__unnamed_2
	.align		8
        /*0018*/ 	.dword	_ZN39_INTERNAL_28bbca4d_4_k_cu_b0f3d323_91174cuda3std3__45__cpo5beginE
	.align		8
        /*0020*/ 	.dword	_ZN39_INTERNAL_28bbca4d_4_k_cu_b0f3d323_91174cuda3std3__45__cpo3endE
	.align		8
        /*0028*/ 	.dword	_ZN39_INTERNAL_28bbca4d_4_k_cu_b0f3d323_91174cuda3std3__45__cpo6cbeginE
	.align		8
        /*0030*/ 	.dword	_ZN39_INTERNAL_28bbca4d_4_k_cu_b0f3d323_91174cuda3std3__45__cpo4cendE
	.align		8
        /*0038*/ 	.dword	_ZN39_INTERNAL_28bbca4d_4_k_cu_b0f3d323_91174cuda3std3__441_GLOBAL__N__28bbca4d_4_k_cu_b0f3d323_91176ignoreE
	.align		8
        /*0040*/ 	.dword	_ZN39_INTERNAL_28bbca4d_4_k_cu_b0f3d323_91174cuda3std3__419piecewise_constructE
	.align		8
        /*0048*/ 	.dword	_ZN39_INTERNAL_28bbca4d_4_k_cu_b0f3d323_91174cuda3std3__48in_placeE
	.align		8
        /*0050*/ 	.dword	_ZN39_INTERNAL_28bbca4d_4_k_cu_b0f3d323_91174cuda3std6ranges3__45__cpo4swapE
	.align		8
        /*0058*/ 	.dword	_ZN39_INTERNAL_28bbca4d_4_k_cu_b0f3d323_91174cuda3std6ranges3__45__cpo9iter_moveE
	.align		8
        /*0060*/ 	.dword	_ZN39_INTERNAL_28bbca4d_4_k_cu_b0f3d323_91174cute7productE
	.align		8
        /*0068*/ 	.dword	_ZN39_INTERNAL_28bbca4d_4_k_cu_b0f3d323_91174cute1_E
	.align		8
        /*0070*/ 	.dword	$str$25
	.align		8
        /*0078*/ 	.dword	$str$26
	.align		8
        /*0080*/ 	.dword	$str$27
	.align		8
        /*0088*/ 	.dword	$str$28


//--------------------- .text._ZN7cutlass13device_kernelINS_4gemm6kernel13GemmUniversalIN4cute5tupleIJiiiiEEENS1_10collective13CollectiveMmaINS1_35MainloopSm100TmaUmmaWarpSpecializedILi3ELi2ELi4ENS5_IJNS4_1CILi2EEENSA_ILi1EEESC_EEEEENS5_IJNSA_ILi64EEENSA_ILi256EEENSA_ILi32EEEEEENS_10bfloat16_tENS5_IJlSC_lEEESJ_SK_NS4_8TiledMMAINS4_8MMA_AtomIJNS4_20SM100_MMA_F16BF16_SSISJ_SJ_fLi64ELi256ELNS4_4UMMA5MajorE0ELSP_0ELNSO_7ScaleInE0ELSQ_0EEEEEENS4_6LayoutINS5_IJSC_SC_SC_EEENS5_IJNSA_ILi0EEESV_SV_EEEEENS5_IJNS4_10UnderscoreESY_SY_EEEEENS4_13SM90_TMA_LOADENS4_14ComposedLayoutINS4_7SwizzleILi2ELi4ELi3EEENS4_18smem_ptr_flag_bitsILi16EEENST_INS5_IJNSA_ILi8EEESH_EEENS5_IJSH_SC_EEEEEEEvNS4_8identityENS4_23SM90_TMA_LOAD_MULTICASTES1B_vS1C_EENS_8epilogue10collective18CollectiveEpilogueINS1F_23Sm100TmaWarpSpecializedILi4ELi2ELi32ELb1ELb0EEEJSI_NS5_IJNST_ISF_SC_EES1K_EEESJ_SK_SJ_SK_NS1F_6fusion15FusionCallbacksIS1J_NS1M_17LinearCombinationISJ_fSJ_fLNS_15FloatRoundStyleE2EEESI_S1L_JEEENS4_5SM1004TMEM4LOAD26SM100_TMEM_LOAD_16dp256b8xES11_NS12_INS13_ILi3ELi4ELi3EEES16_NST_INS5_IJS17_SF_EEENS5_IJSF_SC_EEEEEEENS4_17SM75_U32x4_LDSM_NENS4_14SM90_TMA_STOREES20_NS4_17SM90_U32x4_STSM_NENS4_39AutoVectorizingCopyWithAssumedAlignmentILi128EEEEEEvvEEEEvNT_6ParamsE --------------------------
	.section	.text._ZN7cutlass13device_kernelINS_4gemm6kernel13GemmUniversalIN4cute5tupleIJiiiiEEENS1_10collective13CollectiveMmaINS1_35MainloopSm100TmaUmmaWarpSpecializedILi3ELi2ELi4ENS5_IJNS4_1CILi2EEENSA_ILi1EEESC_EEEEENS5_IJNSA_ILi64EEENSA_ILi256EEENSA_ILi32EEEEEENS_10bfloat16_tENS5_IJlSC_lEEESJ_SK_NS4_8TiledMMAINS4_8MMA_AtomIJNS4_20SM100_MMA_F16BF16_SSISJ_SJ_fLi64ELi256ELNS4_4UMMA5MajorE0ELSP_0ELNSO_7ScaleInE0ELSQ_0EEEEEENS4_6LayoutINS5_IJSC_SC_SC_EEENS5_IJNSA_ILi0EEESV_SV_EEEEENS5_IJNS4_10UnderscoreESY_SY_EEEEENS4_13SM90_TMA_LOADENS4_14ComposedLayoutINS4_7SwizzleILi2ELi4ELi3EEENS4_18smem_ptr_flag_bitsILi16EEENST_INS5_IJNSA_ILi8EEESH_EEENS5_IJSH_SC_EEEEEEEvNS4_8identityENS4_23SM90_TMA_LOAD_MULTICASTES1B_vS1C_EENS_8epilogue10collective18CollectiveEpilogueINS1F_23Sm100TmaWarpSpecializedILi4ELi2ELi32ELb1ELb0EEEJSI_NS5_IJNST_ISF_SC_EES1K_EEESJ_SK_SJ_SK_NS1F_6fusion15FusionCallbacksIS1J_NS1M_17LinearCombinationISJ_fSJ_fLNS_15FloatRoundStyleE2EEESI_S1L_JEEENS4_5SM1004TMEM4LOAD26SM100_TMEM_LOAD_16dp256b8xES11_NS12_INS13_ILi3ELi4ELi3EEES16_NST_INS5_IJS17_SF_EEENS5_IJSF_SC_EEEEEEENS4_17SM75_U32x4_LDSM_NENS4_14SM90_TMA_STOREES20_NS4_17SM90_U32x4_STSM_NENS4_39AutoVectorizingCopyWithAssumedAlignmentILi128EEEEEEvvEEEEvNT_6ParamsE,"ax",@progbits
	.align	128
.text._ZN7cutlass13device_kernelINS_4gemm6kernel13GemmUniversalIN4cute5tupleIJiiiiEEENS1_10collective13CollectiveMmaINS1_35MainloopSm100TmaUmmaWarpSpecializedILi3ELi2ELi4ENS5_IJNS4_1CILi2EEENSA_ILi1EEESC_EEEEENS5_IJNSA_ILi64EEENSA_ILi256EEENSA_ILi32EEEEEENS_10bfloat16_tENS5_IJlSC_lEEESJ_SK_NS4_8TiledMMAINS4_8MMA_AtomIJNS4_20SM100_MMA_F16BF16_SSISJ_SJ_fLi64ELi256ELNS4_4UMMA5MajorE0ELSP_0ELNSO_7ScaleInE0ELSQ_0EEEEEENS4_6LayoutINS5_IJSC_SC_SC_EEENS5_IJNSA_ILi0EEESV_SV_EEEEENS5_IJNS4_10UnderscoreESY_SY_EEEEENS4_13SM90_TMA_LOADENS4_14ComposedLayoutINS4_7SwizzleILi2ELi4ELi3EEENS4_18smem_ptr_flag_bitsILi16EEENST_INS5_IJNSA_ILi8EEESH_EEENS5_IJSH_SC_EEEEEEEvNS4_8identityENS4_23SM90_TMA_LOAD_MULTICASTES1B_vS1C_EENS_8epilogue10collective18CollectiveEpilogueINS1F_23Sm100TmaWarpSpecializedILi4ELi2ELi32ELb1ELb0EEEJSI_NS5_IJNST_ISF_SC_EES1K_EEESJ_SK_SJ_SK_NS1F_6fusion15FusionCallbacksIS1J_NS1M_17LinearCombinationISJ_fSJ_fLNS_15FloatRoundStyleE2EEESI_S1L_JEEENS4_5SM1004TMEM4LOAD26SM100_TMEM_LOAD_16dp256b8xES11_NS12_INS13_ILi3ELi4ELi3EEES16_NST_INS5_IJS17_SF_EEENS5_IJSF_SC_EEEEEEENS4_17SM75_U32x4_LDSM_NENS4_14SM90_TMA_STOREES20_NS4_17SM90_U32x4_STSM_NENS4_39AutoVectorizingCopyWithAssumedAlignmentILi128EEEEEEvvEEEEvNT_6ParamsE:
        .type           _ZN7cutlass13device_kernelINS_4gemm6kernel13GemmUniversalIN4cute5tupleIJiiiiEEENS1_10collective13CollectiveMmaINS1_35MainloopSm100TmaUmmaWarpSpecializedILi3ELi2ELi4ENS5_IJNS4_1CILi2EEENSA_ILi1EEESC_EEEEENS5_IJNSA_ILi64EEENSA_ILi256EEENSA_ILi32EEEEEENS_10bfloat16_tENS5_IJlSC_lEEESJ_SK_NS4_8TiledMMAINS4_8MMA_AtomIJNS4_20SM100_MMA_F16BF16_SSISJ_SJ_fLi64ELi256ELNS4_4UMMA5MajorE0ELSP_0ELNSO_7ScaleInE0ELSQ_0EEEEEENS4_6LayoutINS5_IJSC_SC_SC_EEENS5_IJNSA_ILi0EEESV_SV_EEEEENS5_IJNS4_10UnderscoreESY_SY_EEEEENS4_13SM90_TMA_LOADENS4_14ComposedLayoutINS4_7SwizzleILi2ELi4ELi3EEENS4_18smem_ptr_flag_bitsILi16EEENST_INS5_IJNSA_ILi8EEESH_EEENS5_IJSH_SC_EEEEEEEvNS4_8identityENS4_23SM90_TMA_LOAD_MULTICASTES1B_vS1C_EENS_8epilogue10collective18CollectiveEpilogueINS1F_23Sm100TmaWarpSpecializedILi4ELi2ELi32ELb1ELb0EEEJSI_NS5_IJNST_ISF_SC_EES1K_EEESJ_SK_SJ_SK_NS1F_6fusion15FusionCallbacksIS1J_NS1M_17LinearCombinationISJ_fSJ_fLNS_15FloatRoundStyleE2EEESI_S1L_JEEENS4_5SM1004TMEM4LOAD26SM100_TMEM_LOAD_16dp256b8xES11_NS12_INS13_ILi3ELi4ELi3EEES16_NST_INS5_IJS17_SF_EEENS5_IJSF_SC_EEEEEEENS4_17SM75_U32x4_LDSM_NENS4_14SM90_TMA_STOREES20_NS4_17SM90_U32x4_STSM_NENS4_39AutoVectorizingCopyWithAssumedAlignmentILi128EEEEEEvvEEEEvNT_6ParamsE,@function
        .size           _ZN7cutlass13device_kernelINS_4gemm6kernel13GemmUniversalIN4cute5tupleIJiiiiEEENS1_10collective13CollectiveMmaINS1_35MainloopSm100TmaUmmaWarpSpecializedILi3ELi2ELi4ENS5_IJNS4_1CILi2EEENSA_ILi1EEESC_EEEEENS5_IJNSA_ILi64EEENSA_ILi256EEENSA_ILi32EEEEEENS_10bfloat16_tENS5_IJlSC_lEEESJ_SK_NS4_8TiledMMAINS4_8MMA_AtomIJNS4_20SM100_MMA_F16BF16_SSISJ_SJ_fLi64ELi256ELNS4_4UMMA5MajorE0ELSP_0ELNSO_7ScaleInE0ELSQ_0EEEEEENS4_6LayoutINS5_IJSC_SC_SC_EEENS5_IJNSA_ILi0EEESV_SV_EEEEENS5_IJNS4_10UnderscoreESY_SY_EEEEENS4_13SM90_TMA_LOADENS4_14ComposedLayoutINS4_7SwizzleILi2ELi4ELi3EEENS4_18smem_ptr_flag_bitsILi16EEENST_INS5_IJNSA_ILi8EEESH_EEENS5_IJSH_SC_EEEEEEEvNS4_8identityENS4_23SM90_TMA_LOAD_MULTICASTES1B_vS1C_EENS_8epilogue10collective18CollectiveEpilogueINS1F_23Sm100TmaWarpSpecializedILi4ELi2ELi32ELb1ELb0EEEJSI_NS5_IJNST_ISF_SC_EES1K_EEESJ_SK_SJ_SK_NS1F_6fusion15FusionCallbacksIS1J_NS1M_17LinearCombinationISJ_fSJ_fLNS_15FloatRoundStyleE2EEESI_S1L_JEEENS4_5SM1004TMEM4LOAD26SM100_TMEM_LOAD_16dp256b8xES11_NS12_INS13_ILi3ELi4ELi3EEES16_NST_INS5_IJS17_SF_EEENS5_IJSF_SC_EEEEEEENS4_17SM75_U32x4_LDSM_NENS4_14SM90_TMA_STOREES20_NS4_17SM90_U32x4_STSM_NENS4_39AutoVectorizingCopyWithAssumedAlignmentILi128EEEEEEvvEEEEvNT_6ParamsE,(.L_x_180 - _ZN7cutlass13device_kernelINS_4gemm6kernel13GemmUniversalIN4cute5tupleIJiiiiEEENS1_10collective13CollectiveMmaINS1_35MainloopSm100TmaUmmaWarpSpecializedILi3ELi2ELi4ENS5_IJNS4_1CILi2EEENSA_ILi1EEESC_EEEEENS5_IJNSA_ILi64EEENSA_ILi256EEENSA_ILi32EEEEEENS_10bfloat16_tENS5_IJlSC_lEEESJ_SK_NS4_8TiledMMAINS4_8MMA_AtomIJNS4_20SM100_MMA_F16BF16_SSISJ_SJ_fLi64ELi256ELNS4_4UMMA5MajorE0ELSP_0ELNSO_7ScaleInE0ELSQ_0EEEEEENS4_6LayoutINS5_IJSC_SC_SC_EEENS5_IJNSA_ILi0EEESV_SV_EEEEENS5_IJNS4_10UnderscoreESY_SY_EEEEENS4_13SM90_TMA_LOADENS4_14ComposedLayoutINS4_7SwizzleILi2ELi4ELi3EEENS4_18smem_ptr_flag_bitsILi16EEENST_INS5_IJNSA_ILi8EEESH_EEENS5_IJSH_SC_EEEEEEEvNS4_8identityENS4_23SM90_TMA_LOAD_MULTICASTES1B_vS1C_EENS_8epilogue10collective18CollectiveEpilogueINS1F_23Sm100TmaWarpSpecializedILi4ELi2ELi32ELb1ELb0EEEJSI_NS5_IJNST_ISF_SC_EES1K_EEESJ_SK_SJ_SK_NS1F_6fusion15FusionCallbacksIS1J_NS1M_17LinearCombinationISJ_fSJ_fLNS_15FloatRoundStyleE2EEESI_S1L_JEEENS4_5SM1004TMEM4LOAD26SM100_TMEM_LOAD_16dp256b8xES11_NS12_INS13_ILi3ELi4ELi3EEES16_NST_INS5_IJS17_SF_EEENS5_IJSF_SC_EEEEEEENS4_17SM75_U32x4_LDSM_NENS4_14SM90_TMA_STOREES20_NS4_17SM90_U32x4_STSM_NENS4_39AutoVectorizingCopyWithAssumedAlignmentILi128EEEEEEvvEEEEvNT_6ParamsE)
        .other          _ZN7cutlass13device_kernelINS_4gemm6kernel13GemmUniversalIN4cute5tupleIJiiiiEEENS1_10collective13CollectiveMmaINS1_35MainloopSm100TmaUmmaWarpSpecializedILi3ELi2ELi4ENS5_IJNS4_1CILi2EEENSA_ILi1EEESC_EEEEENS5_IJNSA_ILi64EEENSA_ILi256EEENSA_ILi32EEEEEENS_10bfloat16_tENS5_IJlSC_lEEESJ_SK_NS4_8TiledMMAINS4_8MMA_AtomIJNS4_20SM100_MMA_F16BF16_SSISJ_SJ_fLi64ELi256ELNS4_4UMMA5MajorE0ELSP_0ELNSO_7ScaleInE0ELSQ_0EEEEEENS4_6LayoutINS5_IJSC_SC_SC_EEENS5_IJNSA_ILi0EEESV_SV_EEEEENS5_IJNS4_10UnderscoreESY_SY_EEEEENS4_13SM90_TMA_LOADENS4_14ComposedLayoutINS4_7SwizzleILi2ELi4ELi3EEENS4_18smem_ptr_flag_bitsILi16EEENST_INS5_IJNSA_ILi8EEESH_EEENS5_IJSH_SC_EEEEEEEvNS4_8identityENS4_23SM90_TMA_LOAD_MULTICASTES1B_vS1C_EENS_8epilogue10collective18CollectiveEpilogueINS1F_23Sm100TmaWarpSpecializedILi4ELi2ELi32ELb1ELb0EEEJSI_NS5_IJNST_ISF_SC_EES1K_EEESJ_SK_SJ_SK_NS1F_6fusion15FusionCallbacksIS1J_NS1M_17LinearCombinationISJ_fSJ_fLNS_15FloatRoundStyleE2EEESI_S1L_JEEENS4_5SM1004TMEM4LOAD26SM100_TMEM_LOAD_16dp256b8xES11_NS12_INS13_ILi3ELi4ELi3EEES16_NST_INS5_IJS17_SF_EEENS5_IJSF_SC_EEEEEEENS4_17SM75_U32x4_LDSM_NENS4_14SM90_TMA_STOREES20_NS4_17SM90_U32x4_STSM_NENS4_39AutoVectorizingCopyWithAssumedAlignmentILi128EEEEEEvvEEEEvNT_6ParamsE,@"STO_CUDA_ENTRY STV_DEFAULT"
_ZN7cutlass13device_kernelINS_4gemm6kernel13GemmUniversalIN4cute5tupleIJiiiiEEENS1_10collective13CollectiveMmaINS1_35MainloopSm100TmaUmmaWarpSpecializedILi3ELi2ELi4ENS5_IJNS4_1CILi2EEENSA_ILi1EEESC_EEEEENS5_IJNSA_ILi64EEENSA_ILi256EEENSA_ILi32EEEEEENS_10bfloat16_tENS5_IJlSC_lEEESJ_SK_NS4_8TiledMMAINS4_8MMA_AtomIJNS4_20SM100_MMA_F16BF16_SSISJ_SJ_fLi64ELi256ELNS4_4UMMA5MajorE0ELSP_0ELNSO_7ScaleInE0ELSQ_0EEEEEENS4_6LayoutINS5_IJSC_SC_SC_EEENS5_IJNSA_ILi0EEESV_SV_EEEEENS5_IJNS4_10UnderscoreESY_SY_EEEEENS4_13SM90_TMA_LOADENS4_14ComposedLayoutINS4_7SwizzleILi2ELi4ELi3EEENS4_18smem_ptr_flag_bitsILi16EEENST_INS5_IJNSA_ILi8EEESH_EEENS5_IJSH_SC_EEEEEEEvNS4_8identityENS4_23SM90_TMA_LOAD_MULTICASTES1B_vS1C_EENS_8epilogue10collective18CollectiveEpilogueINS1F_23Sm100TmaWarpSpecializedILi4ELi2ELi32ELb1ELb0EEEJSI_NS5_IJNST_ISF_SC_EES1K_EEESJ_SK_SJ_SK_NS1F_6fusion15FusionCallbacksIS1J_NS1M_17LinearCombinationISJ_fSJ_fLNS_15FloatRoundStyleE2EEESI_S1L_JEEENS4_5SM1004TMEM4LOAD26SM100_TMEM_LOAD_16dp256b8xES11_NS12_INS13_ILi3ELi4ELi3EEES16_NST_INS5_IJS17_SF_EEENS5_IJSF_SC_EEEEEEENS4_17SM75_U32x4_LDSM_NENS4_14SM90_TMA_STOREES20_NS4_17SM90_U32x4_STSM_NENS4_39AutoVectorizingCopyWithAssumedAlignmentILi128EEEEEEvvEEEEvNT_6ParamsE:
[----:B------:R-:W1:Y:S01]  /*0000*/  LDC R1, c[0x0][0x37c] ;  /* 0x0000df00ff017b82 */ /* 0x000e620000000800 */
[----:B------:R-:W2:Y:S01]  /*0010*/  S2R R94, SR_TID.X ;  /* 0x00000000005e7919 */ /* 0x000ea20000002100 */
[----:B------:R-:W3:Y:S01]  /*0020*/  LDCU.64 UR8, c[0x0][0x890] ;  /* 0x00011200ff0877ac */ /* 0x000ee20008000a00 */
[----:B------:R-:W-:Y:S02]  /*0030*/  PRMT R81, RZ, 0x7610, R81 ;  /* 0x00007610ff517816 */ /* 0x000fe40000000051 */
[----:B------:R-:W-:Y:S01]  /*0040*/  ELECT P3, URZ, PT ;  /* 0x0000000000ff782f */ /* 0x000fe20003860000 */
[----:B---3--:R-:W-:-:S04]  /*0050*/  UISETP.NE.U32.AND UP0, UPT, UR8, URZ, UPT ;  /* 0x000000ff0800728c */ /* 0x008fc8000bf05070 */
[----:B------:R-:W-:Y:S01]  /*0060*/  UISETP.NE.AND.EX UP0, UPT, UR9, URZ, UPT, UP0 ;  /* 0x000000ff0900728c */ /* 0x000fe2000bf05300 */
[----:B--2---:R-:W-:-:S05]  /*0070*/  SHF.R.U32.HI R82, RZ, 0x5, R94 ;  /* 0x00000005ff527819 */ /* 0x004fca000001165e */
[----:B------:R-:W2:Y:S02]  /*0080*/  SHFL.IDX PT, R0, R82, RZ, 0x1f ;  /* 0x00001fff52007589 */ /* 0x000ea400000e0000 */
[----:B--2---:R-:W-:Y:S01]  /*0090*/  R2UR UR18, R0 ;  /* 0x00000000001272ca */ /* 0x004fe200000e0000 */
[----:B-1----:R-:W-:-:S14]  /*00a0*/  BRA.U UP0, `(.L_x_0) ;  /* 0x0000000100307547 */ /* 0x002fdc000b800000 */
[----:B------:R-:W1:Y:S02]  /*00b0*/  LDCU.64 UR4, c[0x0][0x888] ;  /* 0x00011100ff0477ac */ /* 0x000e640008000a00 */
[----:B-1----:R-:W-:-:S04]  /*00c0*/  UISETP.NE.U32.AND UP0, UPT, UR4, URZ, UPT ;  /* 0x000000ff0400728c */ /* 0x002fc8000bf05070 */
[----:B------:R-:W-:-:S09]  /*00d0*/  UISETP.NE.AND.EX UP0, UPT, UR5, URZ, UPT, UP0 ;  /* 0x000000ff0500728c */ /* 0x000fd2000bf05300 */
[----:B------:R-:W-:Y:S05]  /*00e0*/  BRA.U !UP0, `(.L_x_1) ;  /* 0x0000000108147547 */ /* 0x000fea000b800000 */
[----:B------:R-:W1:Y:S01]  /*00f0*/  LDC.64 R2, c[0x0][0x888] ;  /* 0x00022200ff027b82 */ /* 0x000e620000000a00 */
[----:B------:R-:W1:Y:S02]  /*0100*/  LDCU.64 UR4, c[0x0][0x358] ;  /* 0x00006b00ff0477ac */ /* 0x000e640008000a00 */
[----:B-1----:R1:W5:Y:S01]  /*0110*/  LDG.E R41, desc[UR4][R2.64] ;  /* 0x0000000402297981 */ /* 0x002362000c1e1900 */
[----:B------:R-:W-:Y:S01]  /*0120*/  HFMA2 R81, -RZ, RZ, 0, 5.9604644775390625e-08 ;  /* 0x00000001ff517431 */ /* 0x000fe200000001ff */
[----:B------:R-:W-:Y:S05]  /*0130*/  BRA `(.L_x_0) ;  /* 0x00000000000c7947 */ /* 0x000fea0003800000 */
.L_x_1:
[----:B------:R-:W1:Y:S01]  /*0140*/  LDCU UR4, c[0x0][0x880] ;  /* 0x00011000ff0477ac */ /* 0x000e620008000800 */
[----:B------:R-:W-:Y:S01]  /*0150*/  HFMA2 R81, -RZ, RZ, 0, 5.9604644775390625e-08 ;  /* 0x00000001ff517431 */ /* 0x000fe200000001ff */
[----:B-1----:R-:W-:-:S07]  /*0160*/  MOV R41, UR4 ;  /* 0x0000000400297c02 */ /* 0x002fce0008000f00 */
.L_x_0:
[----:B------:R-:W2:Y:S02]  /*0170*/  LDCU.64 UR4, c[0x0][0x8b0] ;  /* 0x00011600ff0477ac */ /* 0x000ea40008000a00 */
[----:B--2---:R-:W-:-:S04]  /*0180*/  UISETP.NE.U32.AND UP0, UPT, UR4, URZ, UPT ;  /* 0x000000ff0400728c */ /* 0x004fc8000bf05070 */
[----:B------:R-:W-:-:S09]  /*0190*/  UISETP.NE.AND.EX UP0, UPT, UR5, URZ, UPT, UP0 ;  /* 0x000000ff0500728c */ /* 0x000fd2000bf05300 */
[----:B------:R-:W-:Y:S05]  /*01a0*/  BRA.U UP0, `(.L_x_2) ;  /* 0x0000000100287547 */ /* 0x000fea000b800000 */
[----:B------:R-:W2:Y:S02]  /*01b0*/  LDCU.64 UR4, c[0x0][0x8a8] ;  /* 0x00011500ff0477ac */ /* 0x000ea40008000a00 */
[----:B--2---:R-:W-:-:S04]  /*01c0*/  UISETP.NE.U32.AND UP0, UPT, UR4, URZ, UPT ;  /* 0x000000ff0400728c */ /* 0x004fc8000bf05070 */
[----:B------:R-:W-:-:S09]  /*01d0*/  UISETP.NE.AND.EX UP0, UPT, UR5, URZ, UPT, UP0 ;  /* 0x000000ff0500728c */ /* 0x000fd2000bf05300 */
[----:B------:R-:W-:Y:S05]  /*01e0*/  BRA.U !UP0, `(.L_x_3) ;  /* 0x0000000108107547 */ /* 0x000fea000b800000 */
[----:B------:R-:W2:Y:S01]  /*01f0*/  LDC.64 R38, c[0x0][0x8a8] ;  /* 0x00022a00ff267b82 */ /* 0x000ea20000000a00 */
[----:B------:R-:W2:Y:S02]  /*0200*/  LDCU.64 UR4, c[0x0][0x358] ;  /* 0x00006b00ff0477ac */ /* 0x000ea40008000a00 */
[----:B--2---:R2:W5:Y:S01]  /*0210*/  LDG.E R38, desc[UR4][R38.64] ;  /* 0x0000000426267981 */ /* 0x004562000c1e1900 */
[----:B------:R-:W-:Y:S05]  /*0220*/  BRA `(.L_x_2) ;  /* 0x0000000000087947 */ /* 0x000fea0003800000 */
.L_x_3:
[----:B------:R-:W2:Y:S02]  /*0230*/  LDCU UR4, c[0x0][0x8a0] ;  /* 0x00011400ff0477ac */ /* 0x000ea40008000800 */
[----:B--2---:R-:W-:Y:S02]  /*0240*/  MOV R38, UR4 ;  /* 0x0000000400267c02 */ /* 0x004fe40008000f00 */
.L_x_2:
[----:B------:R-:W-:Y:S01]  /*0250*/  IMAD.U32 R0, RZ, RZ, UR18 ;  /* 0x00000012ff007e24 */ /* 0x000fe2000f8e00ff */
[----:B------:R-:W-:Y:S04]  /*0260*/  BSSY.RECONVERGENT B0, `(.L_x_4) ;  /* 0x000000c000007945 */ /* 0x000fe80003800200 */
[C---:B------:R-:W-:Y:S02]  /*0270*/  ISETP.NE.OR P1, PT, R0.reuse, 0x1, !P3 ;  /* 0x000000010000780c */ /* 0x040fe40005f25670 */
[----:B------:R-:W-:-:S11]  /*0280*/  ISETP.NE.OR P0, PT, R0, 0x3, !P3 ;  /* 0x000000030000780c */ /* 0x000fd60005f05670 */
[----:B------:R-:W-:Y:S05]  /*0290*/  @P1 BRA `(.L_x_5) ;  /* 0x0000000000201947 */ /* 0x000fea0003800000 */
[----:B------:R-:W3:Y:S02]  /*02a0*/  LDCU.64 UR4, c[0x0][0x348] ;  /* 0x00006900ff0477ac */ /* 0x000ee40008000a00 */
[----:B---3--:R-:W-:Y:S02]  /*02b0*/  UIADD3 UR6, UP1, UPT, UR4, 0x80, URZ ;  /* 0x0000008004067890 */ /* 0x008fe4000ff3e0ff */
[----:B------:R-:W-:Y:S02]  /*02c0*/  UIADD3 UR4, UP0, UPT, UR4, 0x180, URZ ;  /* 0x0000018004047890 */ /* 0x000fe4000ff1e0ff */
[----:B------:R-:W-:Y:S02]  /*02d0*/  UIADD3.X UR7, UPT, UPT, URZ, UR5, URZ, UP1, !UPT ;  /* 0x00000005ff077290 */ /* 0x000fe40008ffe4ff */
[----:B------:R-:W-:-:S07]  /*02e0*/  UIADD3.X UR5, UPT, UPT, URZ, UR5, URZ, UP0, !UPT ;  /* 0x00000005ff057290 */ /* 0x000fce00087fe4ff */
[----:B------:R3:W-:Y:S02]  /*02f0*/  UTMACCTL.PF [UR6] ;  /* 0x00000000060079b9 */ /* 0x0007e40008040000 */
[----:B------:R3:W-:Y:S02]  /*0300*/  UTMACCTL.PF [UR4] ;  /* 0x00000000040079b9 */ /* 0x0007e40008040000 */
[----:B---3--:R-:W-:Y:S01]  /*0310*/  NOP ;  /* 0x0000000000007918 */ /* 0x008fe20000000000 */
.L_x_5:
[----:B------:R-:W-:Y:S05]  /*0320*/  BSYNC.RECONVERGENT B0 ;  /* 0x0000000000007941 */ /* 0x000fea0003800200 */
.L_x_4:
[----:B------:R-:W-:Y:S04]  /*0330*/  BSSY.RECONVERGENT B0, `(.L_x_6) ;  /* 0x000000a000007945 */ /* 0x000fe80003800200 */
        /* <DEDUP_REMOVED lines=9> */
.L_x_7:
[----:B------:R-:W-:Y:S05]  /*03d0*/  BSYNC.RECONVERGENT B0 ;  /* 0x0000000000007941 */ /* 0x000fea0003800200 */
.L_x_6:
[----:B------:R-:W3:Y:S01]  /*03e0*/  LDCU.64 UR4, c[0x0][0x888] ;  /* 0x00011100ff0477ac */ /* 0x000ee20008000a00 */
[----:B------:R-:W-:Y:S02]  /*03f0*/  UISETP.EQ.U32.AND UP2, UPT, UR8, URZ, UPT ;  /* 0x000000ff0800728c */ /* 0x000fe4000bf42070 */
[----:B------:R-:W-:Y:S02]  /*0400*/  UPLOP3.LUT UP3, UPT, UPT, UPT, UPT, 0x80, 0x8 ;  /* 0x000000000008789c */ /* 0x000fe40003f6f070 */
[----:B---3--:R-:W-:-:S04]  /*0410*/  UISETP.NE.U32.AND UP0, UPT, UR4, URZ, UPT ;  /* 0x000000ff0400728c */ /* 0x008fc8000bf05070 */
[----:B------:R-:W-:-:S04]  /*0420*/  UISETP.NE.AND.EX UP1, UPT, UR5, URZ, UPT, UP0 ;  /* 0x000000ff0500728c */ /* 0x000fc8000bf25300 */
[----:B------:R-:W-:-:S04]  /*0430*/  UISETP.EQ.OR.EX UP4, UPT, UR9, URZ, !UP1, UP2 ;  /* 0x000000ff0900728c */ /* 0x000fc8000cf82720 */
[----:B------:R-:W-:-:S06]  /*0440*/  UP2UR UR4, UPR, URZ, 0x10 ;  /* 0x00000010ff047883 */ /* 0x000fcc0008000000 */
[----:B------:R-:W-:Y:S01]  /*0450*/  MOV R85, UR4 ;  /* 0x0000000400557c02 */ /* 0x000fe20008000f00 */
[----:B------:R-:W-:Y:S06]  /*0460*/  BRA.U !UP4, `(.L_x_8) ;  /* 0x000000010c207547 */ /* 0x000fec000b800000 */
[----:B------:R-:W-:Y:S01]  /*0470*/  UISETP.NE.U32.AND UP2, UPT, UR8, URZ, UPT ;  /* 0x000000ff0800728c */ /* 0x000fe2000bf45070 */
[----:B-----5:R-:W-:Y:S01]  /*0480*/  FSETP.NEU.AND P0, PT, R41, RZ, PT ;  /* 0x000000ff2900720b */ /* 0x020fe20003f0d000 */
[----:B------:R-:W-:Y:S02]  /*0490*/  USEL UR4, URZ, 0xffffffff, UP1 ;  /* 0xffffffffff047887 */ /* 0x000fe40008800000 */
[----:B------:R-:W-:-:S10]  /*04a0*/  UISETP.NE.AND.EX UP2, UPT, UR9, URZ, UPT, UP2 ;  /* 0x000000ff0900728c */ /* 0x000fd4000bf45320 */
[----:B------:R-:W-:Y:S01]  /*04b0*/  VOTEU.ANY UP0, P0 ;  /* 0x0000000000ff7886 */ /* 0x000fe20000000100 */
[----:B------:R-:W-:-:S04]  /*04c0*/  @!UP2 USEL UR4, URZ, 0xffffffff, UP0 ;  /* 0xffffffffff04a887 */ /* 0x000fc80008000000 */
[----:B------:R-:W-:-:S04]  /*04d0*/  ULOP3.LUT UR4, UR4, 0x1, URZ, 0xc0, !UPT ;  /* 0x0000000104047892 */ /* 0x000fc8000f8ec0ff */
[----:B------:R-:W-:-:S11]  /*04e0*/  UISETP.NE.U32.AND UP3, UPT, UR4, 0x1, UPT ;  /* 0x000000010400788c */ /* 0x000fd6000bf65070 */
.L_x_8:
[----:B-1----:R-:W1:Y:S01]  /*04f0*/  SHFL.IDX PT, R2, R82, RZ, 0x1f ;  /* 0x00001fff52027589 */ /* 0x002e6200000e0000 */
[----:B------:R-:W-:Y:S01]  /*0500*/  UISETP.NE.AND UP6, UPT, UR18, 0x2, UPT ;  /* 0x000000021200788c */ /* 0x000fe2000bfc5270 */
[----:B-1----:R-:W-:-:S13]  /*0510*/  ISETP.NE.AND P0, PT, R2, RZ, PT ;  /* 0x000000ff0200720c */ /* 0x002fda0003f05270 */
[----:B------:R-:W-:Y:S05]  /*0520*/  @P0 BRA `(.L_x_9) ;  /* 0x0000000000500947 */ /* 0x000fea0003800000 */
[----:B------:R-:W1:Y:S01]  /*0530*/  S2UR UR4, SR_CgaCtaId ;  /* 0x00000000000479c3 */ /* 0x000e620000008800 */
[----:B------:R-:W-:Y:S01]  /*0540*/  UMOV UR5, 0x400 ;  /* 0x0000040000057882 */ /* 0x000fe20000000000 */
[----:B------:R-:W-:Y:S01]  /*0550*/  UMOV UR8, 0x1 ;  /* 0x0000000100087882 */ /* 0x000fe20000000000 */
[----:B------:R-:W-:Y:S01]  /*0560*/  UMOV UR6, 0x2 ;  /* 0x0000000200067882 */ /* 0x000fe20000000000 */
[----:B------:R-:W-:-:S04]  /*0570*/  UIADD3 UR8, UPT, UPT, -UR8, 0x100000, URZ ;  /* 0x0010000008087890 */ /* 0x000fc8000fffe1ff */
[----:B------:R-:W-:Y:S02]  /*0580*/  USHF.L.U32 UR9, UR8, 0xb, URZ ;  /* 0x0000000b08097899 */ /* 0x000fe400080006ff */
[----:B------:R-:W-:Y:S02]  /*0590*/  USHF.L.U32 UR8, UR8, 0x1, URZ ;  /* 0x0000000108087899 */ /* 0x000fe400080006ff */
[----:B------:R-:W-:-:S04]  /*05a0*/  UIADD3 UR6, UPT, UPT, -UR6, 0x100000, URZ ;  /* 0x0010000006067890 */ /* 0x000fc8000fffe1ff */
[----:B------:R-:W-:Y:S02]  /*05b0*/  USHF.L.U32 UR7, UR6, 0xb, URZ ;  /* 0x0000000b06077899 */ /* 0x000fe400080006ff */
[----:B------:R-:W-:Y:S01]  /*05c0*/  USHF.L.U32 UR6, UR6, 0x1, URZ ;  /* 0x0000000106067899 */ /* 0x000fe200080006ff */
[----:B------:R-:W-:Y:S01]  /*05d0*/  ELECT P0, URZ, PT ;  /* 0x0000000000ff782f */ /* 0x000fe20003800000 */
[----:B-1----:R-:W-:Y:S01]  /*05e0*/  ULEA UR4, UR4, UR5, 0x18 ;  /* 0x0000000504047291 */ /* 0x002fe2000f8ec0ff */
[----:B------:R-:W1:Y:S11]  /*05f0*/  FENCE.VIEW.ASYNC.S ;  /* 0x00000000000073c6 */ /* 0x000e760000000000 */
[----:B-1----:R1:W3:Y:S01]  /*0600*/  SYNCS.EXCH.64 URZ, [UR4], UR8 ;  /* 0x0000000804ff75b2 */ /* 0x0022e20008000100 */
[----:B------:R1:W4:Y:S01]  /*0610*/  SYNCS.EXCH.64 URZ, [UR4+0x18], UR6 ;  /* 0x0000180604ff75b2 */ /* 0x0003220008000100 */
[----:B------:R1:W1:Y:S01]  /*0620*/  SYNCS.EXCH.64 URZ, [UR4+0x8], UR8 ;  /* 0x0000080804ff75b2 */ /* 0x0002620008000100 */
[----:B------:R1:W1:Y:S01]  /*0630*/  SYNCS.EXCH.64 URZ, [UR4+0x20], UR6 ;  /* 0x0000200604ff75b2 */ /* 0x0002620008000100 */
[----:B------:R1:W1:Y:S01]  /*0640*/  SYNCS.EXCH.64 URZ, [UR4+0x10], UR8 ;  /* 0x0000100804ff75b2 */ /* 0x0002620008000100 */
[----:B------:R1:W1:Y:S01]  /*0650*/  SYNCS.EXCH.64 URZ, [UR4+0x28], UR6 ;  /* 0x0000280604ff75b2 */ /* 0x0002620008000100 */
[----:B------:R-:W-:Y:S01]  /*0660*/  NOP ;  /* 0x0000000000007918 */ /* 0x000fe20000000000 */
.L_x_9:
[----:B------:R-:W2:Y:S01]  /*0670*/  SHFL.IDX PT, R2, R82, RZ, 0x1f ;  /* 0x00001fff52027589 */ /* 0x000ea200000e0000 */
[----:B------:R-:W-:Y:S01]  /*0680*/  NOP ;  /* 0x0000000000007918 */ /* 0x000fe20000000000 */
[----:B--2---:R-:W-:-:S13]  /*0690*/  ISETP.NE.AND P0, PT, R2, 0x1, PT ;  /* 0x000000010200780c */ /* 0x004fda0003f05270 */
[----:B------:R-:W-:Y:S05]  /*06a0*/  @P0 BRA `(.L_x_10) ;  /* 0x0000000000580947 */ /* 0x000fea0003800000 */
[----:B-1----:R-:W1:Y:S01]  /*06b0*/  S2UR UR4, SR_CgaCtaId ;  /* 0x00000000000479c3 */ /* 0x002e620000008800 */
        /* <DEDUP_REMOVED lines=12> */
[----:B-1----:R2:W1:Y:S01]  /*0780*/  SYNCS.EXCH.64 URZ, [UR4+0x30], UR8 ;  /* 0x0000300804ff75b2 */ /* 0x0024620008000100 */
[----:B------:R2:W1:Y:S01]  /*0790*/  SYNCS.EXCH.64 URZ, [UR4+0x50], UR6 ;  /* 0x0000500604ff75b2 */ /* 0x0004620008000100 */
[----:B------:R2:W1:Y:S01]  /*07a0*/  SYNCS.EXCH.64 URZ, [UR4+0x38], UR8 ;  /* 0x0000380804ff75b2 */ /* 0x0004620008000100 */
[----:B------:R2:W1:Y:S01]  /*07b0*/  SYNCS.EXCH.64 URZ, [UR4+0x58], UR6 ;  /* 0x0000580604ff75b2 */ /* 0x0004620008000100 */
[----:B------:R2:W1:Y:S01]  /*07c0*/  SYNCS.EXCH.64 URZ, [UR4+0x40], UR8 ;  /* 0x0000400804ff75b2 */ /* 0x0004620008000100 */
[----:B------:R2:W1:Y:S01]  /*07d0*/  SYNCS.EXCH.64 URZ, [UR4+0x60], UR6 ;  /* 0x0000600604ff75b2 */ /* 0x0004620008000100 */
[----:B------:R2:W1:Y:S01]  /*07e0*/  SYNCS.EXCH.64 URZ, [UR4+0x48], UR8 ;  /* 0x0000480804ff75b2 */ /* 0x0004620008000100 */
[----:B------:R2:W1:Y:S02]  /*07f0*/  SYNCS.EXCH.64 URZ, [UR4+0x68], UR6 ;  /* 0x0000680604ff75b2 */ /* 0x0004640008000100 */
[----:B--2---:R-:W-:Y:S01]  /*0800*/  NOP ;  /* 0x0000000000007918 */ /* 0x004fe20000000000 */
.L_x_10:
[----:B------:R-:W2:Y:S01]  /*0810*/  SHFL.IDX PT, R2, R82, RZ, 0x1f ;  /* 0x00001fff52027589 */ /* 0x000ea200000e0000 */
[----:B------:R-:W-:Y:S01]  /*0820*/  NOP ;  /* 0x0000000000007918 */ /* 0x000fe20000000000 */
[----:B--2---:R-:W-:-:S13]  /*0830*/  ISETP.NE.AND P0, PT, R2, 0x3, PT ;  /* 0x000000030200780c */ /* 0x004fda0003f05270 */
[----:B------:R-:W-:Y:S05]  /*0840*/  @P0 BRA `(.L_x_11) ;  /* 0x0000000000300947 */ /* 0x000fea0003800000 */
[----:B-1----:R-:W1:Y:S01]  /*0850*/  S2UR UR4, SR_CgaCtaId ;  /* 0x00000000000479c3 */ /* 0x002e620000008800 */
[----:B------:R-:W-:Y:S01]  /*0860*/  UMOV UR6, 0x400 ;  /* 0x0000040000067882 */ /* 0x000fe20000000000 */
[----:B------:R-:W-:Y:S01]  /*0870*/  UMOV UR5, 0x20 ;  /* 0x0000002000057882 */ /* 0x000fe20000000000 */
[----:B------:R-:W-:Y:S01]  /*0880*/  ELECT P0, URZ, PT ;  /* 0x0000000000ff782f */ /* 0x000fe20003800000 */
[----:B-1----:R-:W-:Y:S02]  /*0890*/  ULEA UR6, UR4, UR6, 0x18 ;  /* 0x0000000604067291 */ /* 0x002fe4000f8ec0ff */
[----:B------:R-:W-:-:S04]  /*08a0*/  UIADD3 UR4, UPT, UPT, -UR5, 0x100000, URZ ;  /* 0x0010000005047890 */ /* 0x000fc8000fffe1ff */
[----:B------:R-:W-:Y:S02]  /*08b0*/  USHF.L.U32 UR5, UR4, 0xb, URZ ;  /* 0x0000000b04057899 */ /* 0x000fe400080006ff */
[----:B------:R-:W-:Y:S01]  /*08c0*/  USHF.L.U32 UR4, UR4, 0x1, URZ ;  /* 0x0000000104047899 */ /* 0x000fe200080006ff */
[----:B------:R-:W1:Y:S11]  /*08d0*/  FENCE.VIEW.ASYNC.S ;  /* 0x00000000000073c6 */ /* 0x000e760000000000 */
[----:B-1----:R2:W1:Y:S01]  /*08e0*/  SYNCS.EXCH.64 URZ, [UR6+0x70], UR4 ;  /* 0x0000700406ff75b2 */ /* 0x0024620008000100 */
[----:B------:R2:W1:Y:S02]  /*08f0*/  SYNCS.EXCH.64 URZ, [UR6+0x78], UR4 ;  /* 0x0000780406ff75b2 */ /* 0x0004640008000100 */
[----:B--2---:R-:W-:Y:S01]  /*0900*/  NOP ;  /* 0x0000000000007918 */ /* 0x004fe20000000000 */
.L_x_11:
[----:B------:R-:W2:Y:S01]  /*0910*/  SHFL.IDX PT, R2, R82, RZ, 0x1f ;  /* 0x00001fff52027589 */ /* 0x000ea200000e0000 */
[----:B------:R-:W-:Y:S01]  /*0920*/  NOP ;  /* 0x0000000000007918 */ /* 0x000fe20000000000 */
[----:B--2---:R-:W-:-:S13]  /*0930*/  ISETP.NE.AND P0, PT, R2, 0x4, PT ;  /* 0x000000040200780c */ /* 0x004fda0003f05270 */
[----:B------:R-:W-:Y:S05]  /*0940*/  @P0 BRA `(.L_x_12) ;  /* 0x00000000004c0947 */ /* 0x000fea0003800000 */
[----:B-1----:R-:W1:Y:S01]  /*0950*/  S2UR UR6, SR_CgaCtaId ;  /* 0x00000000000679c3 */ /* 0x002e620000008800 */
[----:B------:R-:W-:Y:S01]  /*0960*/  UMOV UR4, 0x1e0 ;  /* 0x000001e000047882 */ /* 0x000fe20000000000 */
[----:B------:R-:W-:Y:S01]  /*0970*/  UMOV UR5, 0x400 ;  /* 0x0000040000057882 */ /* 0x000fe20000000000 */
[----:B------:R-:W-:Y:S01]  /*0980*/  USEL UR4, UR4, 0x1a0, UP3 ;  /* 0x000001a004047887 */ /* 0x000fe20009800000 */
[----:B------:R-:W-:Y:S01]  /*0990*/  UMOV UR8, 0x1 ;  /* 0x0000000100087882 */ /* 0x000fe20000000000 */
[----:B------:R-:W-:Y:S01]  /*09a0*/  ELECT P0, URZ, PT ;  /* 0x0000000000ff782f */ /* 0x000fe20003800000 */
[----:B------:R-:W-:-:S04]  /*09b0*/  UIADD3 UR8, UPT, UPT, -UR8, 0x100000, URZ ;  /* 0x0010000008087890 */ /* 0x000fc8000fffe1ff */
[----:B------:R-:W-:Y:S02]  /*09c0*/  USHF.L.U32 UR9, UR8, 0xb, URZ ;  /* 0x0000000b08097899 */ /* 0x000fe400080006ff */
[----:B------:R-:W-:Y:S02]  /*09d0*/  USHF.L.U32 UR8, UR8, 0x1, URZ ;  /* 0x0000000108087899 */ /* 0x000fe400080006ff */
[----:B-1----:R-:W-:Y:S02]  /*09e0*/  ULEA UR6, UR6, UR5, 0x18 ;  /* 0x0000000506067291 */ /* 0x002fe4000f8ec0ff */
[----:B------:R-:W-:-:S04]  /*09f0*/  UIADD3 UR4, UPT, UPT, -UR4, 0x100000, URZ ;  /* 0x0010000004047890 */ /* 0x000fc8000fffe1ff */
[----:B------:R-:W-:Y:S02]  /*0a00*/  USHF.L.U32 UR5, UR4, 0xb, URZ ;  /* 0x0000000b04057899 */ /* 0x000fe400080006ff */
[----:B------:R-:W-:Y:S01]  /*0a10*/  USHF.L.U32 UR4, UR4, 0x1, URZ ;  /* 0x0000000104047899 */ /* 0x000fe200080006ff */
[----:B------:R-:W1:Y:S03]  /*0a20*/  FENCE.VIEW.ASYNC.S ;  /* 0x00000000000073c6 */ /* 0x000e660000000000 */
[----:B-1----:R2:W1:Y:S08]  /*0a30*/  SYNCS.EXCH.64 URZ, [UR6+0x80], UR8 ;  /* 0x0000800806ff75b2 */ /* 0x0024700008000100 */
[----:B------:R2:W1:Y:S01]  /*0a40*/  SYNCS.EXCH.64 URZ, [UR6+0x90], UR4 ;  /* 0x0000900406ff75b2 */ /* 0x0004620008000100 */
[----:B------:R2:W1:Y:S01]  /*0a50*/  SYNCS.EXCH.64 URZ, [UR6+0x88], UR8 ;  /* 0x0000880806ff75b2 */ /* 0x0004620008000100 */
[----:B------:R2:W1:Y:S02]  /*0a60*/  SYNCS.EXCH.64 URZ, [UR6+0x98], UR4 ;  /* 0x0000980406ff75b2 */ /* 0x0004640008000100 */
[----:B--2---:R-:W-:Y:S01]  /*0a70*/  NOP ;  /* 0x0000000000007918 */ /* 0x004fe20000000000 */
.L_x_12:
        /* <DEDUP_REMOVED lines=26> */
.L_x_13:
[----:B------:R-:W2:Y:S01]  /*0c20*/  SHFL.IDX PT, R2, R82, RZ, 0x1f ;  /* 0x00001fff52027589 */ /* 0x000ea200000e0000 */
[----:B------:R-:W-:Y:S01]  /*0c30*/  NOP ;  /* 0x0000000000007918 */ /* 0x000fe20000000000 */
[----:B--2---:R-:W-:-:S13]  /*0c40*/  ISETP.NE.AND P0, PT, R2, 0x3, PT ;  /* 0x000000030200780c */ /* 0x004fda0003f05270 */
[----:B------:R-:W-:Y:S05]  /*0c50*/  @P0 BRA `(.L_x_14) ;  /* 0x0000000000380947 */ /* 0x000fea0003800000 */
[----:B------:R-:W2:Y:S01]  /*0c60*/  S2UR UR5, SR_CgaCtaId ;  /* 0x00000000000579c3 */ /* 0x000ea20000008800 */
[----:B-1----:R-:W-:Y:S01]  /*0c70*/  UMOV UR4, 0x400 ;  /* 0x0000040000047882 */ /* 0x002fe20000000000 */
[----:B------:R-:W-:Y:S01]  /*0c80*/  UMOV UR6, 0x20 ;  /* 0x0000002000067882 */ /* 0x000fe20000000000 */
[----:B------:R-:W-:Y:S01]  /*0c90*/  ELECT P0, URZ, PT ;  /* 0x0000000000ff782f */ /* 0x000fe20003800000 */
[----:B------:R-:W-:-:S04]  /*0ca0*/  UIADD3 UR6, UPT, UPT, -UR6, 0x100000, URZ ;  /* 0x0010000006067890 */ /* 0x000fc8000fffe1ff */
[----:B------:R-:W-:Y:S02]  /*0cb0*/  USHF.L.U32 UR7, UR6, 0xb, URZ ;  /* 0x0000000b06077899 */ /* 0x000fe400080006ff */
[----:B------:R-:W-:Y:S02]  /*0cc0*/  USHF.L.U32 UR6, UR6, 0x1, URZ ;  /* 0x0000000106067899 */ /* 0x000fe400080006ff */
[----:B--2---:R-:W-:Y:S01]  /*0cd0*/  ULEA UR4, UR5, UR4, 0x18 ;  /* 0x0000000405047291 */ /* 0x004fe2000f8ec0ff */
[----:B------:R-:W1:Y:S11]  /*0ce0*/  FENCE.VIEW.ASYNC.S ;  /* 0x00000000000073c6 */ /* 0x000e760000000000 */
[----:B-1----:R2:W1:Y:S01]  /*0cf0*/  SYNCS.EXCH.64 URZ, [UR4+0xe0], UR6 ;  /* 0x0000e00604ff75b2 */ /* 0x0024620008000100 */
[----:B------:R2:W1:Y:S01]  /*0d00*/  SYNCS.EXCH.64 URZ, [UR4+0xf0], UR6 ;  /* 0x0000f00604ff75b2 */ /* 0x0004620008000100 */
[----:B------:R2:W1:Y:S01]  /*0d10*/  SYNCS.EXCH.64 URZ, [UR4+0xe8], UR6 ;  /* 0x0000e80604ff75b2 */ /* 0x0004620008000100 */
[----:B------:R2:W1:Y:S02]  /*0d20*/  SYNCS.EXCH.64 URZ, [UR4+0xf8], UR6 ;  /* 0x0000f80604ff75b2 */ /* 0x0004640008000100 */
[----:B--2---:R-:W-:Y:S01]  /*0d30*/  NOP ;  /* 0x0000000000007918 */ /* 0x004fe20000000000 */
.L_x_14:
[----:B-1----:R-:W1:Y:S01]  /*0d40*/  LDCU UR4, c[0x0][0x36c] ;  /* 0x00006d80ff0477ac */ /* 0x002e620008000800 */
[----:B------:R-:W-:Y:S01]  /*0d50*/  ISETP.NE.OR P3, PT, R0, 0x2, !P3 ;  /* 0x000000020000780c */ /* 0x000fe20005f65670 */
[----:B------:R-:W-:Y:S01]  /*0d60*/  NOP ;  /* 0x0000000000007918 */ /* 0x000fe20000000000 */
[----:B------:R-:W-:Y:S01]  /*0d70*/  LOP3.LUT R0, R94, 0x1f, RZ, 0xc0, !PT ;  /* 0x0000001f5e007812 */ /* 0x000fe200078ec0ff */
[----:B------:R-:W-:Y:S02]  /*0d80*/  UISETP.NE.AND UP4, UPT, UR18, URZ, UPT ;  /* 0x000000ff1200728c */ /* 0x000fe4000bf85270 */
[----:B-1----:R-:W-:-:S09]  /*0d90*/  UISETP.EQ.U32.AND UP5, UPT, UR4, 0x1, UPT ;  /* 0x000000010400788c */ /* 0x002fd2000bfa2070 */
[----:B------:R-:W-:Y:S05]  /*0da0*/  BRA.U !UP5, `(.L_x_15) ;  /* 0x000000010d087547 */ /* 0x000fea000b800000 */
[----:B---34-:R-:W-:Y:S01]  /*0db0*/  UCGABAR_ARV ;  /* 0x00000000000079c7 */ /* 0x018fe20008000000 */
[----:B------:R-:W-:Y:S05]  /*0dc0*/  BRA `(.L_x_16) ;  /* 0x0000000000047947 */ /* 0x000fea0003800000 */
.L_x_15:
[----:B---34-:R-:W-:Y:S01]  /*0dd0*/  NOP ;  /* 0x0000000000007918 */ /* 0x018fe20000000000 */
.L_x_16:
[----:B------:R-:W1:Y:S01]  /*0de0*/  S2UR UR30, SR_CTAID.X ;  /* 0x00000000001e79c3 */ /* 0x000e620000002500 */
[----:B------:R-:W-:-:S05]  /*0df0*/  CS2R.32 R84, SR_CgaSize ;  /* 0x0000000000547805 */ /* 0x000fca0000008a00 */
[----:B------:R-:W-:-:S05]  /*0e00*/  IMAD R84, R84, -0xa0, RZ ;  /* 0xffffff6054547824 */ /* 0x000fca00078e02ff */
[----:B------:R-:W-:-:S14]  /*0e10*/  R2UR UR5, R84 ;  /* 0x00000000540572ca */ /* 0x000fdc00000e0000 */
[----:B------:R-:W2:Y:S01]  /*0e20*/  LDCU UR5, c[0x0][UR5+0x2b0] ;  /* 0x00005600050577ac */ /* 0x000ea20008000800 */
[----:B------:R-:W-:-:S05]  /*0e30*/  CS2R.32 R84, SR_CgaSize ;  /* 0x0000000000547805 */ /* 0x000fca0000008a00 */
[----:B------:R-:W-:-:S05]  /*0e40*/  IMAD R84, R84, -0xa0, RZ ;  /* 0xffffff6054547824 */ /* 0x000fca00078e02ff */
[----:B------:R-:W-:-:S14]  /*0e50*/  R2UR UR4, R84 ;  /* 0x00000000540472ca */ /* 0x000fdc00000e0000 */
[----:B------:R-:W3:Y:S01]  /*0e60*/  LDCU UR4, c[0x0][UR4+0x2b4] ;  /* 0x00005680040477ac */ /* 0x000ee20008000800 */
[----:B------:R-:W4:Y:S01]  /*0e70*/  S2UR UR31, SR_CTAID.Y ;  /* 0x00000000001f79c3 */ /* 0x000f220000002600 */
[----:B------:R-:W-:-:S05]  /*0e80*/  CS2R.32 R84, SR_CgaSize ;  /* 0x0000000000547805 */ /* 0x000fca0000008a00 */
[----:B------:R-:W-:-:S05]  /*0e90*/  IMAD R84, R84, -0xa0, RZ ;  /* 0xffffff6054547824 */ /* 0x000fca00078e02ff */
[----:B------:R-:W-:-:S14]  /*0ea0*/  R2UR UR7, R84 ;  /* 0x00000000540772ca */ /* 0x000fdc00000e0000 */
[----:B------:R-:W3:Y:S01]  /*0eb0*/  LDCU UR7, c[0x0][UR7+0x2a0] ;  /* 0x00005400070777ac */ /* 0x000ee20008000800 */
[----:B------:R-:W-:-:S05]  /*0ec0*/  CS2R.32 R84, SR_CgaSize ;  /* 0x0000000000547805 */ /* 0x000fca0000008a00 */
[----:B------:R-:W-:-:S05]  /*0ed0*/  IMAD R84, R84, -0xa0, RZ ;  /* 0xffffff6054547824 */ /* 0x000fca00078e02ff */
[----:B------:R-:W-:-:S14]  /*0ee0*/  R2UR UR8, R84 ;  /* 0x00000000540872ca */ /* 0x000fdc00000e0000 */
[----:B------:R-:W3:Y:S01]  /*0ef0*/  LDCU UR8, c[0x0][UR8+0x2a4] ;  /* 0x00005480080877ac */ /* 0x000ee20008000800 */
[----:B------:R-:W3:Y:S01]  /*0f00*/  S2UR UR9, SR_CgaCtaId ;  /* 0x00000000000979c3 */ /* 0x000ee20000008800 */
[----:B------:R-:W3:Y:S01]  /*0f10*/  LDCU UR19, c[0x0][0xb24] ;  /* 0x00016480ff1377ac */ /* 0x000ee20008000800 */
[----:B------:R-:W3:Y:S01]  /*0f20*/  LDCU UR42, c[0x0][0xb24] ;  /* 0x00016480ff2a77ac */ /* 0x000ee20008000800 */
[----:B-1----:R-:W-:Y:S01]  /*0f30*/  I2FP.F32.U32 R3, UR30 ;  /* 0x0000001e00037c45 */ /* 0x002fe20008201000 */
[----:B------:R-:W1:Y:S04]  /*0f40*/  LDCU UR22, c[0x0][0xb30] ;  /* 0x00016600ff1677ac */ /* 0x000e680008000800 */
[----:B--2---:R-:W-:Y:S01]  /*0f50*/  FMUL R3, R3, UR5 ;  /* 0x0000000503037c20 */ /* 0x004fe20008400000 */
[----:B----4-:R-:W-:-:S05]  /*0f60*/  I2FP.F32.U32 R2, UR31 ;  /* 0x0000001f00027c45 */ /* 0x010fca0008201000 */
[----:B------:R-:W2:Y:S01]  /*0f70*/  F2I.U32.TRUNC.NTZ R3, R3 ;  /* 0x0000000300037305 */ /* 0x000ea2000020f000 */
[----:B---3--:R-:W-:Y:S01]  /*0f80*/  FMUL R2, R2, UR4 ;  /* 0x0000000402027c20 */ /* 0x008fe20008400000 */
[----:B------:R-:W-:-:S06]  /*0f90*/  USHF.L.U32 UR28, UR9, 0xc, URZ ;  /* 0x0000000c091c7899 */ /* 0x000fcc00080006ff */
[----:B------:R-:W3:Y:S01]  /*0fa0*/  F2I.U32.TRUNC.NTZ R2, R2 ;  /* 0x0000000200027305 */ /* 0x000ee2000020f000 */
[----:B------:R-:W-:Y:S01]  /*0fb0*/  ULOP3.LUT UR28, UR28, 0x1000, URZ, 0xc0, !UPT ;  /* 0x000010001c1c7892 */ /* 0x000fe2000f8ec0ff */
[----:B--2---:R-:W-:Y:S02]  /*0fc0*/  R2UR UR4, R3 ;  /* 0x00000000030472ca */ /* 0x004fe400000e0000 */
[----:B---3--:R-:W-:Y:S02]  /*0fd0*/  R2UR UR6, R2 ;  /* 0x00000000020672ca */ /* 0x008fe400000e0000 */
[----:B------:R-:W-:-:S09]  /*0fe0*/  PRMT R2, RZ, 0x7610, R2 ;  /* 0x00007610ff027816 */ /* 0x000fd20000000002 */
[----:B------:R-:W-:-:S04]  /*0ff0*/  UIADD3 UR5, UPT, UPT, -UR4, URZ, URZ ;  /* 0x000000ff04057290 */ /* 0x000fc8000fffe1ff */
[----:B------:R-:W-:Y:S02]  /*1000*/  UIMAD UR5, UR7, UR5, UR30 ;  /* 0x00000005070572a4 */ /* 0x000fe4000f8e021e */
[----:B------:R-:W-:-:S04]  /*1010*/  UIADD3 UR4, UPT, UPT, -UR6, URZ, URZ ;  /* 0x000000ff06047290 */ /* 0x000fc8000fffe1ff */
[----:B------:R-:W-:Y:S01]  /*1020*/  IMAD.U32 R84, RZ, RZ, UR5 ;  /* 0x00000005ff547e24 */ /* 0x000fe2000f8e00ff */
[----:B------:R-:W-:-:S06]  /*1030*/  UIMAD UR4, UR8, UR4, UR31 ;  /* 0x00000004080472a4 */ /* 0x000fcc000f8e021f */
[----:B------:R-:W-:Y:S01]  /*1040*/  IMAD.U32 R83, RZ, RZ, UR4 ;  /* 0x00000004ff537e24 */ /* 0x000fe2000f8e00ff */
[----:B-1----:R-:W-:Y:S06]  /*1050*/  BRA.U UP4, `(.L_x_17) ;  /* 0x00000001042c7547 */ /* 0x002fec000b800000 */
[----:B------:R-:W-:Y:S02]  /*1060*/  R2UR UR4, R83 ;  /* 0x00000000530472ca */ /* 0x000fe400000e0000 */
[----:B------:R-:W-:-:S11]  /*1070*/  R2UR UR6, R84 ;  /* 0x00000000540672ca */ /* 0x000fd600000e0000 */
[----:B------:R-:W-:-:S04]  /*1080*/  UISETP.NE.AND UP0, UPT, UR4, URZ, UPT ;  /* 0x000000ff0400728c */ /* 0x000fc8000bf05270 */
[----:B------:R-:W-:-:S04]  /*1090*/  UISETP.EQ.OR UP0, UPT, UR6, URZ, !UP0 ;  /* 0x000000ff0600728c */ /* 0x000fc8000c702670 */
[----:B------:R-:W-:Y:S02]  /*10a0*/  USEL UR5, URZ, 0x1, !UP0 ;  /* 0x00000001ff057887 */ /* 0x000fe4000c000000 */
[----:B------:R-:W-:-:S04]  /*10b0*/  UISETP.NE.AND UP0, UPT, UR4, URZ, UPT ;  /* 0x000000ff0400728c */ /* 0x000fc8000bf05270 */
[----:B------:R-:W-:Y:S02]  /*10c0*/  USEL UR4, URZ, 0x2, UP0 ;  /* 0x00000002ff047887 */ /* 0x000fe40008000000 */
[----:B------:R-:W-:-:S04]  /*10d0*/  UISETP.NE.AND UP0, UPT, UR6, 0x1, UPT ;  /* 0x000000010600788c */ /* 0x000fc8000bf05270 */
[----:B------:R-:W-:-:S04]  /*10e0*/  USEL UR4, UR4, 0x2, UP0 ;  /* 0x0000000204047887 */ /* 0x000fc80008000000 */
[----:B------:R-:W-:-:S06]  /*10f0*/  UIADD3 UR4, UPT, UPT, UR5, UR4, URZ ;  /* 0x0000000405047290 */ /* 0x000fcc000fffe0ff */
[----:B------:R-:W-:-:S07]  /*1100*/  IMAD.U32 R2, RZ, RZ, UR4 ;  /* 0x00000004ff027e24 */ /* 0x000fce000f8e00ff */
.L_x_17:
[----:B------:R-:W1:Y:S01]  /*1110*/  S2UR UR36, SR_CTAID.Z ;  /* 0x00000000002479c3 */ /* 0x000e620000002700 */
[----:B------:R-:W-:-:S09]  /*1120*/  UISETP.GE.AND UP0, UPT, UR19, 0x1, UPT ;  /* 0x000000011300788c */ /* 0x000fd2000bf06270 */
[----:B------:R-:W-:Y:S05]  /*1130*/  BRA.U !UP0, `(.L_x_18) ;  /* 0x0000000108d47547 */ /* 0x000fea000b800000 */
[----:B------:R-:W2:Y:S01]  /*1140*/  LDCU.128 UR12, c[0x0][0xb10] ;  /* 0x00016200ff0c77ac */ /* 0x000ea20008000c00 */
[----:B------:R-:W3:Y:S01]  /*1150*/  LDCU UR20, c[0x0][0xb0c] ;  /* 0x00016180ff1477ac */ /* 0x000ee20008000800 */
[----:B------:R-:W4:Y:S01]  /*1160*/  LDCU UR6, c[0x0][0x370] ;  /* 0x00006e00ff0677ac */ /* 0x000f220008000800 */
[----:B------:R-:W1:Y:S01]  /*1170*/  LDCU UR7, c[0x0][0x374] ;  /* 0x00006e80ff0777ac */ /* 0x000e620008000800 */
[----:B------:R-:W1:Y:S01]  /*1180*/  LDCU UR21, c[0x0][0xb20] ;  /* 0x00016400ff1577ac */ /* 0x000e620008000800 */
[----:B--2---:R-:W-:Y:S02]  /*1190*/  UIMAD.WIDE.U32 UR4, UR30, UR12, URZ ;  /* 0x0000000c1e0472a5 */ /* 0x004fe4000f8e00ff */
[----:B---3--:R-:W-:Y:S01]  /*11a0*/  UISETP.NE.AND UP0, UPT, UR20, 0x1, UPT ;  /* 0x000000011400788c */ /* 0x008fe2000bf05270 */
[----:B------:R-:W2:Y:S01]  /*11b0*/  LDCU.64 UR8, c[0x0][0xb28] ;  /* 0x00016500ff0877ac */ /* 0x000ea20008000a00 */
[----:B----4-:R-:W-:-:S03]  /*11c0*/  UIMAD.WIDE.U32 UR10, UR6, UR12, URZ ;  /* 0x0000000c060a72a5 */ /* 0x010fc6000f8e00ff */
[----:B------:R-:W-:Y:S01]  /*11d0*/  UMOV UR4, UR5 ;  /* 0x0000000500047c82 */ /* 0x000fe20008000000 */
[----:B------:R-:W-:Y:S02]  /*11e0*/  UISETP.NE.AND UP2, UPT, UR19, 0x1, UPT ;  /* 0x000000011300788c */ /* 0x000fe4000bf45270 */
[----:B------:R-:W-:Y:S01]  /*11f0*/  USHF.R.U32.HI UR4, URZ, UR13, UR4 ;  /* 0x0000000dff047299 */ /* 0x000fe20008011604 */
[----:B------:R-:W-:Y:S01]  /*1200*/  UMOV UR10, UR11 ;  /* 0x0000000b000a7c82 */ /* 0x000fe20008000000 */
[----:B------:R-:W-:Y:S02]  /*1210*/  UIMAD.WIDE.U32 UR16, UR31, UR15, URZ ;  /* 0x0000000f1f1072a5 */ /* 0x000fe4000f8e00ff */
[----:B------:R-:W-:Y:S02]  /*1220*/  USEL UR5, UR30, UR4, !UP0 ;  /* 0x000000041e057287 */ /* 0x000fe4000c000000 */
[----:B------:R-:W-:Y:S02]  /*1230*/  @UP0 USHF.R.U32.HI UR6, URZ, UR13, UR10 ;  /* 0x0000000dff060299 */ /* 0x000fe4000801160a */
[----:B------:R-:W-:-:S02]  /*1240*/  UISETP.NE.AND UP0, UPT, UR14, 0x1, UPT ;  /* 0x000000010e00788c */ /* 0x000fc4000bf05270 */
[----:B-1----:R-:W-:Y:S02]  /*1250*/  UIMAD.WIDE.U32 UR10, UR7, UR15, URZ ;  /* 0x0000000f070a72a5 */ /* 0x002fe4000f8e00ff */
[----:B--2---:R-:W-:Y:S01]  /*1260*/  UIMAD.WIDE.U32 UR12, UR6, UR8, URZ ;  /* 0x00000008060c72a5 */ /* 0x004fe2000f8e00ff */
[----:B------:R-:W-:Y:S02]  /*1270*/  UMOV UR4, UR17 ;  /* 0x0000001100047c82 */ /* 0x000fe40008000000 */
[----:B------:R-:W-:Y:S02]  /*1280*/  USHF.R.U32.HI UR4, URZ, UR21, UR4 ;  /* 0x00000015ff047299 */ /* 0x000fe40008011604 */
[----:B------:R-:W-:Y:S02]  /*1290*/  UMOV UR10, UR11 ;  /* 0x0000000b000a7c82 */ /* 0x000fe40008000000 */
[----:B------:R-:W-:Y:S01]  /*12a0*/  UMOV UR12, UR13 ;  /* 0x0000000d000c7c82 */ /* 0x000fe20008000000 */
[----:B------:R-:W-:-:S02]  /*12b0*/  @UP0 USHF.R.U32.HI UR7, URZ, UR21, UR10 ;  /* 0x00000015ff070299 */ /* 0x000fc4000801160a */
[----:B------:R-:W-:Y:S02]  /*12c0*/  USEL UR4, UR31, UR4, !UP0 ;  /* 0x000000041f047287 */ /* 0x000fe4000c000000 */
[----:B------:R-:W-:Y:S02]  /*12d0*/  UIMAD.WIDE.U32 UR10, UR7, UR8, URZ ;  /* 0x00000008070a72a5 */ /* 0x000fe4000f8e00ff */
[----:B------:R-:W-:Y:S02]  /*12e0*/  @UP2 USHF.R.U32.HI UR6, URZ, UR9, UR12 ;  /* 0x00000009ff062299 */ /* 0x000fe4000801160c */
[----:B------:R-:W-:-:S03]  /*12f0*/  UIMAD.WIDE.U32 UR12, UR4, UR8, URZ ;  /* 0x00000008040c72a5 */ /* 0x000fc6000f8e00ff */
[----:B------:R-:W-:Y:S02]  /*1300*/  UMOV UR10, UR11 ;  /* 0x0000000b000a7c82 */ /* 0x000fe40008000000 */
[----:B------:R-:W-:Y:S02]  /*1310*/  @UP2 USHF.R.U32.HI UR7, URZ, UR9, UR10 ;  /* 0x00000009ff072299 */ /* 0x000fe4000801160a */
[----:B------:R-:W-:Y:S02]  /*1320*/  UIMAD UR10, UR6, UR19, URZ ;  /* 0x00000013060a72a4 */ /* 0x000fe4000f8e02ff */
[----:B------:R-:W-:-:S04]  /*1330*/  UIMAD UR7, UR7, UR19, URZ ;  /* 0x00000013070772a4 */ /* 0x000fc8000f8e02ff */
[----:B------:R-:W-:-:S03]  /*1340*/  UISETP.GE.AND UP0, UPT, UR4, UR7, UPT ;  /* 0x000000070400728c */ /* 0x000fc6000bf06270 */
[----:B------:R-:W-:Y:S01]  /*1350*/  UMOV UR7, UR13 ;  /* 0x0000000d00077c82 */ /* 0x000fe20008000000 */
[----:B------:R-:W-:Y:S02]  /*1360*/  UISETP.GE.OR UP0, UPT, UR5, UR10, UP0 ;  /* 0x0000000a0500728c */ /* 0x000fe40008706670 */
[----:B------:R-:W-:Y:S02]  /*1370*/  UIMAD.WIDE.U32 UR10, UR5, UR8, URZ ;  /* 0x00000008050a72a5 */ /* 0x000fe4000f8e00ff */
[----:B------:R-:W-:Y:S02]  /*1380*/  USHF.R.U32.HI UR7, URZ, UR9, UR7 ;  /* 0x00000009ff077299 */ /* 0x000fe40008011607 */
[----:B------:R-:W-:Y:S02]  /*1390*/  UIADD3 UR10, UPT, UPT, -UR4, URZ, URZ ;  /* 0x000000ff040a7290 */ /* 0x000fe4000fffe1ff */
[----:B------:R-:W-:Y:S02]  /*13a0*/  USEL UR7, UR4, UR7, !UP2 ;  /* 0x0000000704077287 */ /* 0x000fe4000d000000 */
[----:B------:R-:W-:Y:S01]  /*13b0*/  UIMAD UR10, UR14, UR10, UR31 ;  /* 0x0000000a0e0a72a4 */ /* 0x000fe2000f8e021f */
[----:B------:R-:W-:Y:S01]  /*13c0*/  @!UP0 UMOV UR8, UR11 ;  /* 0x0000000b00088c82 */ /* 0x000fe20008000000 */
[----:B------:R-:W-:-:S02]  /*13d0*/  UIADD3 UR11, UPT, UPT, -UR5, URZ, URZ ;  /* 0x000000ff050b7290 */ /* 0x000fc4000fffe1ff */
[----:B------:R-:W-:Y:S02]  /*13e0*/  @!UP0 USHF.R.U32.HI UR8, URZ, UR9, UR8 ;  /* 0x00000009ff088299 */ /* 0x000fe40008011608 */
[----:B------:R-:W-:Y:S02]  /*13f0*/  UIADD3 UR9, UPT, UPT, -UR7, URZ, URZ ;  /* 0x000000ff07097290 */ /* 0x000fe4000fffe1ff */
[----:B------:R-:W-:Y:S02]  /*1400*/  @!UP0 USEL UR8, UR5, UR8, !UP2 ;  /* 0x0000000805088287 */ /* 0x000fe4000d000000 */
[----:B------:R-:W-:Y:S02]  /*1410*/  UIMAD UR9, UR19, UR9, UR4 ;  /* 0x00000009130972a4 */ /* 0x000fe4000f8e0204 */
[----:B------:R-:W-:Y:S02]  /*1420*/  @!UP0 UIADD3 UR7, UPT, UPT, UR7, -UR8, URZ ;  /* 0x8000000807078290 */ /* 0x000fe4000fffe0ff */
[----:B------:R-:W-:-:S02]  /*1430*/  @!UP0 UIMAD UR6, UR9, UR6, UR8 ;  /* 0x00000006090682a4 */ /* 0x000fc4000f8e0208 */
[----:B------:R-:W-:Y:S02]  /*1440*/  @!UP0 UIMAD UR4, UR7, UR19, UR5 ;  /* 0x00000013070482a4 */ /* 0x000fe4000f8e0205 */
[----:B------:R-:W-:Y:S02]  /*1450*/  UIMAD UR30, UR20, UR11, UR30 ;  /* 0x0000000b141e72a4 */ /* 0x000fe4000f8e021e */
[----:B------:R-:W-:Y:S01]  /*1460*/  UIMAD UR31, UR4, UR14, UR10 ;  /* 0x0000000e041f72a4 */ /* 0x000fe2000f8e020a */
[----:B------:R-:W-:Y:S02]  /*1470*/  @!UP0 UMOV UR5, UR6 ;  /* 0x0000000600058c82 */ /* 0x000fe40008000000 */
[----:B------:R-:W-:-:S12]  /*1480*/  UIMAD UR30, UR5, UR20, UR30 ;  /* 0x00000014051e72a4 */ /* 0x000fd8000f8e021e */
.L_x_18:
[----:B------:R-:W-:-:S09]  /*1490*/  UISETP.NE.AND UP0, UPT, UR22, 0x1, UPT ;  /* 0x000000011600788c */ /* 0x000fd2000bf05270 */
[----:B------:R-:W-:Y:S05]  /*14a0*/  BRA.U UP0, `(.L_x_19) ;  /* 0x0000000100407547 */ /* 0x000fea000b800000 */
[----:B------:R-:W2:Y:S01]  /*14b0*/  LDCU.128 UR8, c[0x0][0xb10] ;  /* 0x00016200ff0877ac */ /* 0x000ea20008000c00 */
[----:B------:R-:W3:Y:S01]  /*14c0*/  LDCU UR12, c[0x0][0xb0c] ;  /* 0x00016180ff0c77ac */ /* 0x000ee20008000800 */
[----:B------:R-:W4:Y:S01]  /*14d0*/  LDCU UR13, c[0x0][0xb20] ;  /* 0x00016400ff0d77ac */ /* 0x000f220008000800 */
[----:B--2---:R-:W-:Y:S02]  /*14e0*/  UIMAD.WIDE.U32 UR4, UR30, UR8, URZ ;  /* 0x000000081e0472a5 */ /* 0x004fe4000f8e00ff */
[----:B------:R-:W-:Y:S02]  /*14f0*/  UIMAD.WIDE.U32 UR6, UR31, UR11, URZ ;  /* 0x0000000b1f0672a5 */ /* 0x000fe4000f8e00ff */
[----:B---3--:R-:W-:Y:S02]  /*1500*/  UISETP.NE.AND UP0, UPT, UR12, 0x1, UPT ;  /* 0x000000010c00788c */ /* 0x008fe4000bf05270 */
[----:B------:R-:W-:-:S03]  /*1510*/  USHF.R.U32.HI UR5, URZ, UR9, UR5 ;  /* 0x00000009ff057299 */ /* 0x000fc60008011605 */
[----:B------:R-:W-:Y:S01]  /*1520*/  UMOV UR4, UR7 ;  /* 0x0000000700047c82 */ /* 0x000fe20008000000 */
[----:B------:R-:W-:Y:S02]  /*1530*/  USEL UR5, UR30, UR5, !UP0 ;  /* 0x000000051e057287 */ /* 0x000fe4000c000000 */
[----:B------:R-:W-:Y:S02]  /*1540*/  UISETP.NE.AND UP0, UPT, UR10, 0x1, UPT ;  /* 0x000000010a00788c */ /* 0x000fe4000bf05270 */
[----:B----4-:R-:W-:-:S04]  /*1550*/  USHF.R.U32.HI UR4, URZ, UR13, UR4 ;  /* 0x0000000dff047299 */ /* 0x010fc80008011604 */
[----:B------:R-:W-:-:S04]  /*1560*/  USEL UR4, UR31, UR4, !UP0 ;  /* 0x000000041f047287 */ /* 0x000fc8000c000000 */
[----:B------:R-:W-:Y:S02]  /*1570*/  UIADD3 UR6, UPT, UPT, UR5, -UR4, URZ ;  /* 0x8000000405067290 */ /* 0x000fe4000fffe0ff */
[----:B------:R-:W-:Y:S02]  /*1580*/  UIADD3 UR4, UPT, UPT, -UR5, UR4, URZ ;  /* 0x0000000405047290 */ /* 0x000fe4000fffe1ff */
[----:B------:R-:W-:Y:S02]  /*1590*/  UIMAD UR31, UR6, UR10, UR31 ;  /* 0x0000000a061f72a4 */ /* 0x000fe4000f8e021f */
[----:B------:R-:W-:-:S12]  /*15a0*/  UIMAD UR30, UR4, UR12, UR30 ;  /* 0x0000000c041e72a4 */ /* 0x000fd8000f8e021e */
.L_x_19:
[----:B------:R-:W-:Y:S01]  /*15b0*/  UISETP.NE.AND UP0, UPT, UR18, 0x2, UPT ;  /* 0x000000021200788c */ /* 0x000fe2000bf05270 */
[----:B------:R-:W-:Y:S09]  /*15c0*/  BRA.U !UP5, `(.L_x_20) ;  /* 0x000000010d0c7547 */ /* 0x000ff2000b800000 */
[----:B------:R-:W-:Y:S01]  /*15d0*/  UCGABAR_WAIT ;  /* 0x0000000000007dc7 */ /* 0x000fe20008000000 */
[----:B------:R-:W-:Y:S01]  /*15e0*/  CCTL.IVALL ;  /* 0x00000000ff00798f */ /* 0x000fe20002000000 */
[----:B------:R-:W-:Y:S05]  /*15f0*/  BRA `(.L_x_21) ;  /* 0x0000000000047947 */ /* 0x000fea0003800000 */
.L_x_20:
[----:B------:R-:W-:Y:S06]  /*1600*/  BAR.SYNC.DEFER_BLOCKING 0x0 ;  /* 0x0000000000007b1d */ /* 0x000fec0000010000 */
.L_x_21:
[----:B------:R-:W-:Y:S05]  /*1610*/  BRA.U UP0, `(.L_x_22) ;  /* 0x0000001100a47547 */ /* 0x000fea000b800000 */
[----:B------:R-:W2:Y:S01]  /*1620*/  LDCU UR6, c[0x0][0x38c] ;  /* 0x00007180ff0677ac */ /* 0x000ea20008000800 */
[----:B------:R-:W3:Y:S01]  /*1630*/  S2UR UR8, SR_CgaCtaId ;  /* 0x00000000000879c3 */ /* 0x000ee20000008800 */
[----:B------:R-:W-:Y:S01]  /*1640*/  PLOP3.LUT P1, PT, PT, PT, UP3, 0x80, 0x8 ;  /* 0x000000000008781c */ /* 0x000fe20003f2f038 */
[----:B------:R-:W-:Y:S01]  /*1650*/  IMAD.MOV.U32 R12, RZ, RZ, 0x1 ;  /* 0x00000001ff0c7424 */ /* 0x000fe200078e00ff */
[----:B------:R-:W-:Y:S01]  /*1660*/  UMOV UR7, 0x400 ;  /* 0x0000040000077882 */ /* 0x000fe20000000000 */
[----:B------:R-:W-:Y:S01]  /*1670*/  UISETP.NE.AND UP1, UPT, UR18, URZ, UPT ;  /* 0x000000ff1200728c */ /* 0x000fe2000bf25270 */
[----:B------:R-:W-:Y:S01]  /*1680*/  ISETP.EQ.OR P2, PT, R0, RZ, P3 ;  /* 0x000000ff0000720c */ /* 0x000fe20001f42670 */
[----:B------:R-:W-:Y:S01]  /*1690*/  USEL UR24, URZ, 0x1, UP6 ;  /* 0x00000001ff187887 */ /* 0x000fe2000b000000 */
[----:B------:R-:W-:Y:S02]  /*16a0*/  PLOP3.LUT P1, PT, P1, PT, PT, 0x8, 0x80 ;  /* 0x000000000080781c */ /* 0x000fe40000f2e170 */
[----:B------:R-:W-:Y:S01]  /*16b0*/  CS2R R10, SRZ ;  /* 0x00000000000a7805 */ /* 0x000fe2000001ff00 */
[----:B------:R-:W-:Y:S01]  /*16c0*/  IMAD.MOV.U32 R9, RZ, RZ, RZ ;  /* 0x000000ffff097224 */ /* 0x000fe200078e00ff */
[----:B------:R-:W4:Y:S01]  /*16d0*/  LDCU UR40, c[0x0][0x370] ;  /* 0x00006e00ff2877ac */ /* 0x000f220008000800 */
[----:B------:R-:W-:Y:S01]  /*16e0*/  IMAD.MOV.U32 R8, RZ, RZ, 0x1 ;  /* 0x00000001ff087424 */ /* 0x000fe200078e00ff */
[----:B------:R-:W1:Y:S01]  /*16f0*/  LDCU.64 UR26, c[0x0][0x348] ;  /* 0x00006900ff1a77ac */ /* 0x000e620008000a00 */
[----:B--2---:R-:W-:-:S02]  /*1700*/  UIADD3 UR5, UPT, UPT, UR6, 0x1f, URZ ;  /* 0x0000001f06057890 */ /* 0x004fc4000fffe0ff */
[----:B------:R-:W-:Y:S02]  /*1710*/  USHF.R.U32.HI UR45, URZ, 0x5, UR28 ;  /* 0x00000005ff2d7899 */ /* 0x000fe4000801161c */
[----:B------:R-:W-:Y:S02]  /*1720*/  USHF.R.S32.HI UR4, URZ, 0x1f, UR5 ;  /* 0x0000001fff047899 */ /* 0x000fe40008011405 */
[----:B---3--:R-:W-:Y:S02]  /*1730*/  ULEA UR7, UR8, UR7, 0x18 ;  /* 0x0000000708077291 */ /* 0x008fe4000f8ec0ff */
[----:B------:R-:W-:Y:S02]  /*1740*/  ULEA.HI UR4, UR4, UR5, URZ, 0x5 ;  /* 0x0000000504047291 */ /* 0x000fe4000f8f28ff */
[----:B------:R-:W-:Y:S02]  /*1750*/  UIADD3 UR5, UPT, UPT, UR6, -0x1, URZ ;  /* 0xffffffff06057890 */ /* 0x000fe4000fffe0ff */
[----:B------:R-:W-:-:S02]  /*1760*/  USHF.R.S32.HI UR43, URZ, 0x5, UR4 ;  /* 0x00000005ff2b7899 */ /* 0x000fc40008011404 */
[----:B------:R-:W-:Y:S02]  /*1770*/  UISETP.GE.U32.AND UP2, UPT, UR5, -0x3f, UPT ;  /* 0xffffffc10500788c */ /* 0x000fe4000bf46070 */
[----:B------:R-:W-:Y:S02]  /*1780*/  UISETP.LT.U32.AND UP0, UPT, UR43, 0x3, UPT ;  /* 0x000000032b00788c */ /* 0x000fe4000bf01070 */
[----:B------:R-:W-:Y:S02]  /*1790*/  ULEA UR29, UR28, UR7, 0x1 ;  /* 0x000000071c1d7291 */ /* 0x000fe4000f8e08ff */
[----:B------:R-:W-:Y:S02]  /*17a0*/  USEL UR41, UR43, 0x3, UP0 ;  /* 0x000000032b297887 */ /* 0x000fe40008000000 */
[----:B------:R-:W-:Y:S02]  /*17b0*/  UIADD3 UR46, UPT, UPT, UR6, 0x3e, URZ ;  /* 0x0000003e062e7890 */ /* 0x000fe4000fffe0ff */
[----:B------:R-:W-:-:S02]  /*17c0*/  UIADD3 UR21, UPT, UPT, UR41, -0x1, URZ ;  /* 0xffffffff29157890 */ /* 0x000fc4000fffe0ff */
[----:B------:R-:W-:Y:S01]  /*17d0*/  @UP2 UIADD3 UR21, UPT, UPT, UR41, URZ, URZ ;  /* 0x000000ff29152290 */ /* 0x000fe2000fffe0ff */
[----:B------:R-:W2:Y:S01]  /*17e0*/  LDCU UR39, c[0x0][0x374] ;  /* 0x00006e80ff2777ac */ /* 0x000ea20008000800 */
[----:B------:R-:W-:Y:S02]  /*17f0*/  USEL UR24, UR24, 0x2, UP1 ;  /* 0x0000000218187887 */ /* 0x000fe40008800000 */
[----:B------:R-:W-:Y:S02]  /*1800*/  UIADD3 UR29, UPT, UPT, UR29, 0xb800, URZ ;  /* 0x0000b8001d1d7890 */ /* 0x000fe4000fffe0ff */
[----:B------:R-:W-:Y:S02]  /*1810*/  UIADD3 UR44, UPT, UPT, UR43, -UR41, URZ ;  /* 0x800000292b2c7290 */ /* 0x000fe4000fffe0ff */
[----:B------:R-:W-:Y:S01]  /*1820*/  UIADD3 UR21, UPT, UPT, UR21, 0x1, URZ ;  /* 0x0000000115157890 */ /* 0x000fe2000fffe0ff */
[----:B-1--4-:R-:W-:-:S11]  /*1830*/  UMOV UR5, URZ ;  /* 0x000000ff00057c82 */ /* 0x012fd60008000000 */
.L_x_42:
[----:B-1----:R-:W1:Y:S02]  /*1840*/  S2UR UR4, SR_CgaCtaId ;  /* 0x00000000000479c3 */ /* 0x002e640000008800 */
[----:B-1----:R-:W-:-:S09]  /*1850*/  UISETP.NE.AND UP0, UPT, UR4, URZ, UPT ;  /* 0x000000ff0400728c */ /* 0x002fd2000bf05270 */
[----:B------:R-:W-:Y:S05]  /*1860*/  BRA.U UP0, `(.L_x_23) ;  /* 0x0000000100287547 */ /* 0x000fea000b800000 */
[----:B------:R-:W-:Y:S02]  /*1870*/  LEA R0, R9, UR7, 0x3 ;  /* 0x0000000709007c11 */ /* 0x000fe4000f8e18ff */
[----:B------:R-:W-:-:S04]  /*1880*/  SHF.L.U32 R3, R8, 0x1f, RZ ;  /* 0x0000001f08037819 */ /* 0x000fc800000006ff */
[----:B------:R-:W1:Y:S02]  /*1890*/  SYNCS.PHASECHK.TRANS64.TRYWAIT P0, [R0+URZ+0xf0], R3 ;  /* 0x0000f003000075a7 */ /* 0x000e6400080011ff */
[----:B-1----:R-:W-:Y:S05]  /*18a0*/  @!P0 BRA `(.L_x_24) ;  /* 0x0000007c00148947 */ /* 0x002fea0003800000 */
.L_x_137:
[----:B------:R3:W-:Y:S01]  /*18b0*/  SYNCS.ARRIVE.TRANS64.A1T0 RZ, [R0+URZ+0xe0], RZ ;  /* 0x0000e0ff00ff79a7 */ /* 0x0007e200081000ff */
[----:B------:R-:W-:-:S05]  /*18c0*/  VIADD R9, R9, 0x1 ;  /* 0x0000000109097836 */ /* 0x000fca0000000000 */
[----:B------:R-:W-:-:S04]  /*18d0*/  ISETP.NE.AND P0, PT, R9, 0x2, PT ;  /* 0x000000020900780c */ /* 0x000fc80003f05270 */
[----:B-1----:R-:W-:Y:S02]  /*18e0*/  SEL R3, RZ, 0x1, P0 ;  /* 0x00000001ff037807 */ /* 0x002fe40000000000 */
[----:B------:R-:W-:Y:S02]  /*18f0*/  SEL R9, R9, RZ, P0 ;  /* 0x000000ff09097207 */ /* 0x000fe40000000000 */
[----:B------:R-:W-:-:S07]  /*1900*/  LOP3.LUT R8, R8, R3, RZ, 0x3c, !PT ;  /* 0x0000000308087212 */ /* 0x000fce00078e3cff */
.L_x_23:
[----:B------:R-:W-:Y:S01]  /*1910*/  ULEA UR4, UR5, UR7, 0x3 ;  /* 0x0000000705047291 */ /* 0x000fe2000f8e18ff */
[----:B---3--:R-:W-:Y:S01]  /*1920*/  SHF.L.U32 R0, R12, 0x1f, RZ ;  /* 0x0000001f0c007819 */ /* 0x008fe200000006ff */
[----:B------:R-:W-:Y:S02]  /*1930*/  UISETP.GE.U32.AND UP0, UPT, UR46, 0x3f, UPT ;  /* 0x0000003f2e00788c */ /* 0x000fe4000bf06070 */
[----:B------:R-:W-:Y:S02]  /*1940*/  USHF.L.U32 UR35, UR30, 0x6, URZ ;  /* 0x000000061e237899 */ /* 0x000fe400080006ff */
[----:B------:R-:W-:Y:S01]  /*1950*/  ULEA UR19, UR31, UR45, 0x8 ;  /* 0x0000002d1f137291 */ /* 0x000fe2000f8e40ff */
[----:B------:R-:W-:Y:S02]  /*1960*/  UMOV UR13, URZ ;  /* 0x000000ff000d7c82 */ /* 0x000fe40008000000 */
[----:B------:R1:W3:Y:S02]  /*1970*/  SYNCS.PHASECHK.TRANS64.TRYWAIT P0, [UR4+0x18], R0 ;  /* 0x00001800ff0075a7 */ /* 0x0002e40008001104 */
[----:B------:R-:W-:Y:S07]  /*1980*/  BRA.U !UP0, `(.L_x_25) ;  /* 0x0000000108c07547 */ /* 0x000fee000b800000 */
[----:B------:R-:W-:Y:S01]  /*1990*/  UMOV UR6, URZ ;  /* 0x000000ff00067c82 */ /* 0x000fe20008000000 */
[----:B------:R-:W-:-:S05]  /*19a0*/  UMOV UR4, UR5 ;  /* 0x0000000500047c82 */ /* 0x000fca0008000000 */
.L_x_31:
[----:B------:R-:W-:Y:S01]  /*19b0*/  ULEA UR33, UR4, UR7, 0x3 ;  /* 0x0000000704217291 */ /* 0x000fe2000f8e18ff */
[----:B---3--:R-:W-:Y:S01]  /*19c0*/  @!P3 MOV R2, 0x5000 ;  /* 0x000050000002b802 */ /* 0x008fe20000000f00 */
[----:B-1-34-:R-:W-:Y:S10]  /*19d0*/  @P0 BRA `(.L_x_26) ;  /* 0x00000000000c0947 */ /* 0x01aff40003800000 */
[----:B------:R-:W-:-:S04]  /*19e0*/  SHF.L.U32 R3, R12, 0x1f, RZ ;  /* 0x0000001f0c037819 */ /* 0x000fc800000006ff */
[----:B------:R-:W3:Y:S02]  /*19f0*/  SYNCS.PHASECHK.TRANS64.TRYWAIT P0, [UR33+0x18], R3 ;  /* 0x00001803ff0075a7 */ /* 0x000ee40008001121 */
[----:B---3--:R-:W-:Y:S05]  /*1a00*/  @!P0 BRA `(.L_x_27) ;  /* 0x0000007800d08947 */ /* 0x008fea0003800000 */
.L_x_26:
[----:B------:R3:W-:Y:S01]  /*1a10*/  @!P3 SYNCS.ARRIVE.TRANS64 RZ, [UR33], R2 ;  /* 0x00000002ffffb9a7 */ /* 0x0007e20008000021 */
[----:B------:R-:W-:-:S04]  /*1a20*/  ULOP3.LUT UR5, UR24, 0x2, URZ, 0xfc, !UPT ;  /* 0x0000000218057892 */ /* 0x000fc8000f8efcff */
[----:B------:R-:W-:-:S09]  /*1a30*/  UISETP.NE.AND UP0, UPT, UR5, 0x2, UPT ;  /* 0x000000020500788c */ /* 0x000fd2000bf05270 */
[----:B------:R-:W-:Y:S05]  /*1a40*/  BRA.U UP0, `(.L_x_28) ;  /* 0x0000000100047547 */ /* 0x000fea000b800000 */
[----:B--2---:R-:W-:Y:S05]  /*1a50*/  BPT.TRAP 0x1 ;  /* 0x000000040000795c */ /* 0x004fea0000300000 */
.L_x_28:
[----:B------:R-:W-:Y:S04]  /*1a60*/  BSSY.RECONVERGENT B0, `(.L_x_29) ;  /* 0x0000003000007945 */ /* 0x000fe80003800200 */
[----:B------:R-:W-:Y:S05]  /*1a70*/  @P2 BRA `(.L_x_30) ;  /* 0x0000000000042947 */ /* 0x000fea0003800000 */
[----:B--2---:R-:W-:Y:S05]  /*1a80*/  BPT.TRAP 0x1 ;  /* 0x000000040000795c */ /* 0x004fea0000300000 */
.L_x_30:
[----:B--2---:R-:W-:Y:S05]  /*1a90*/  BSYNC.RECONVERGENT B0 ;  /* 0x0000000000007941 */ /* 0x004fea0003800200 */
.L_x_29:
[----:B------:R-:W-:Y:S02]  /*1aa0*/  UIADD3 UR5, UPT, UPT, UR4, 0x1, URZ ;  /* 0x0000000104057890 */ /* 0x000fe4000fffe0ff */
[----:B------:R-:W-:Y:S02]  /*1ab0*/  ULEA UR32, UR4, UR7, 0xc ;  /* 0x0000000704207291 */ /* 0x000fe4000f8e60ff */
[----:B------:R-:W-:Y:S02]  /*1ac0*/  UISETP.NE.AND UP0, UPT, UR5, 0x3, UPT ;  /* 0x000000030500788c */ /* 0x000fe4000bf05270 */
[----:B------:R-:W-:Y:S02]  /*1ad0*/  USHF.L.U32 UR34, UR6, 0x5, URZ ;  /* 0x0000000506227899 */ /* 0x000fe400080006ff */
[----:B------:R-:W-:Y:S02]  /*1ae0*/  USEL UR9, URZ, 0x1, UP0 ;  /* 0x00000001ff097887 */ /* 0x000fe40008000000 */
[----:B------:R-:W-:-:S02]  /*1af0*/  USEL UR5, UR5, URZ, UP0 ;  /* 0x000000ff05057287 */ /* 0x000fc40008000000 */
[----:B------:R-:W-:Y:S02]  /*1b00*/  ULEA UR4, UR4, UR28, 0xd ;  /* 0x0000001c04047291 */ /* 0x000fe4000f8e68ff */
[----:B------:R-:W-:Y:S01]  /*1b10*/  ULEA UR8, UR5, UR7, 0x3 ;  /* 0x0000000705087291 */ /* 0x000fe2000f8e18ff */
[----:B------:R-:W-:Y:S01]  /*1b20*/  LOP3.LUT R12, R12, UR9, RZ, 0x3c, !PT ;  /* 0x000000090c0c7c12 */ /* 0x000fe2000f8e3cff */
[----:B------:R-:W-:Y:S02]  /*1b30*/  UIADD3 UR6, UPT, UPT, UR6, 0x1, URZ ;  /* 0x0000000106067890 */ /* 0x000fe4000fffe0ff */
[----:B------:R-:W-:Y:S01]  /*1b40*/  UIADD3 UR10, UP1, UPT, UR26, 0x80, URZ ;  /* 0x000000801a0a7890 */ /* 0x000fe2000ff3e0ff */
[----:B-1----:R-:W-:Y:S01]  /*1b50*/  SHF.L.U32 R0, R12, 0x1f, RZ ;  /* 0x0000001f0c007819 */ /* 0x002fe200000006ff */
[----:B------:R-:W-:Y:S02]  /*1b60*/  ULEA UR4, UR4, UR7, 0x1 ;  /* 0x0000000704047291 */ /* 0x000fe4000f8e08ff */
[----:B------:R-:W-:Y:S01]  /*1b70*/  UIADD3.X UR11, UPT, UPT, URZ, UR27, URZ, UP1, !UPT ;  /* 0x0000001bff0b7290 */ /* 0x000fe20008ffe4ff */
[----:B------:R4:W1:Y:S01]  /*1b80*/  SYNCS.PHASECHK.TRANS64.TRYWAIT P0, [UR8+0x18], R0 ;  /* 0x00001800ff0075a7 */ /* 0x0008620008001108 */
[----:B------:R-:W-:-:S02]  /*1b90*/  UIADD3 UR8, UP0, UPT, UR26, 0x180, URZ ;  /* 0x000001801a087890 */ /* 0x000fc4000ff1e0ff */
[----:B------:R-:W-:Y:S02]  /*1ba0*/  UIADD3 UR32, UPT, UPT, UR32, 0x8800, URZ ;  /* 0x0000880020207890 */ /* 0x000fe4000fffe0ff */
[----:B------:R-:W-:Y:S02]  /*1bb0*/  UIADD3.X UR9, UPT, UPT, URZ, UR27, URZ, UP0, !UPT ;  /* 0x0000001bff097290 */ /* 0x000fe400087fe4ff */
[----:B------:R-:W-:Y:S02]  /*1bc0*/  UISETP.NE.AND UP0, UPT, UR6, UR21, UPT ;  /* 0x000000150600728c */ /* 0x000fe4000bf05270 */
[----:B------:R-:W-:Y:S01]  /*1bd0*/  UIADD3 UR16, UPT, UPT, UR4, 0xb800, URZ ;  /* 0x0000b80004107890 */ /* 0x000fe2000fffe0ff */
[----:B------:R-:W-:Y:S01]  /*1be0*/  UMOV UR12, 0x0 ;  /* 0x00000000000c7882 */ /* 0x000fe20000000000 */
[----:B------:R-:W-:Y:S01]  /*1bf0*/  UMOV UR13, 0x10000000 ;  /* 0x10000000000d7882 */ /* 0x000fe20000000000 */
[----:B------:R-:W-:Y:S01]  /*1c00*/  UMOV UR4, 0x30000 ;  /* 0x0003000000047882 */ /* 0x000fe20000000000 */
[----:B------:R-:W-:Y:S01]  /*1c10*/  UMOV UR20, UR36 ;  /* 0x0000002400147c82 */ /* 0x000fe20008000000 */
[----:B------:R-:W-:Y:S01]  /*1c20*/  UMOV UR17, UR33 ;  /* 0x0000002100117c82 */ /* 0x000fe20008000000 */
[----:B------:R-:W-:Y:S01]  /*1c30*/  UMOV UR18, UR34 ;  /* 0x0000002200127c82 */ /* 0x000fe20008000000 */
[----:B------:R-:W-:Y:S02]  /*1c40*/  UTMALDG.3D [UR32], [UR10], desc[UR12] ;  /* 0x00000c200a0075b4 */ /* 0x000fe40008011000 */
[----:B------:R2:W-:Y:S02]  /*1c50*/  UTMALDG.3D.MULTICAST [UR16], [UR8], UR4, desc[UR12] ;  /* 0x00000c10080073b4 */ /* 0x0005e40008011804 */
[----:B--2---:R-:W-:Y:S01]  /*1c60*/  UMOV UR13, UR21 ;  /* 0x00000015000d7c82 */ /* 0x004fe20008000000 */
[----:B------:R-:W-:Y:S01]  /*1c70*/  UMOV UR4, UR5 ;  /* 0x0000000500047c82 */ /* 0x000fe20008000000 */
[----:B------:R-:W-:Y:S05]  /*1c80*/  BRA.U UP0, `(.L_x_31) ;  /* 0xfffffffd00487547 */ /* 0x000fea000b83ffff */
.L_x_25:
[----:B------:R-:W-:Y:S01]  /*1c90*/  ULEA UR4, UR5, UR7, 0x3 ;  /* 0x0000000705047291 */ /* 0x000fe2000f8e18ff */
[----:B-1--4-:R-:W-:Y:S01]  /*1ca0*/  SHF.L.U32 R0, R12, 0x1f, RZ ;  /* 0x0000001f0c007819 */ /* 0x012fe200000006ff */
[----:B------:R-:W-:Y:S01]  /*1cb0*/  @!P1 SYNCS.ARRIVE.TRANS64.A1T0 RZ, [UR7+0x78], RZ ;  /* 0x000078ffffff99a7 */ /* 0x000fe20008100007 */
[----:B------:R-:W-:-:S06]  /*1cc0*/  UISETP.GT.AND UP0, UPT, UR43, UR41, UPT ;  /* 0x000000292b00728c */ /* 0x000fcc000bf04270 */
[----:B---3--:R1:W3:Y:S03]  /*1cd0*/  SYNCS.PHASECHK.TRANS64.TRYWAIT P0, [UR4+0x18], R0 ;  /* 0x00001800ff0075a7 */ /* 0x0082e60008001104 */
[----:B------:R-:W-:Y:S05]  /*1ce0*/  BRA.U !UP0, `(.L_x_32) ;  /* 0x0000000108bc7547 */ /* 0x000fea000b800000 */
[----:B------:R-:W-:Y:S01]  /*1cf0*/  UIADD3 UR25, UPT, UPT, UR44, UR13, URZ ;  /* 0x0000000d2c197290 */ /* 0x000fe2000fffe0ff */
[----:B------:R-:W-:-:S11]  /*1d00*/  UMOV UR4, UR5 ;  /* 0x0000000500047c82 */ /* 0x000fd60008000000 */
.L_x_38:
[----:B------:R-:W-:Y:S01]  /*1d10*/  ULEA UR9, UR4, UR7, 0x3 ;  /* 0x0000000704097291 */ /* 0x000fe2000f8e18ff */
[----:B---3--:R-:W-:Y:S01]  /*1d20*/  @!P3 MOV R2, 0x5000 ;  /* 0x000050000002b802 */ /* 0x008fe20000000f00 */
[----:B-1-3--:R-:W-:Y:S10]  /*1d30*/  @P0 BRA `(.L_x_33) ;  /* 0x00000000000c0947 */ /* 0x00aff40003800000 */
[----:B------:R-:W-:-:S04]  /*1d40*/  SHF.L.U32 R3, R12, 0x1f, RZ ;  /* 0x0000001f0c037819 */ /* 0x000fc800000006ff */
[----:B------:R-:W3:Y:S02]  /*1d50*/  SYNCS.PHASECHK.TRANS64.TRYWAIT P0, [UR9+0x18], R3 ;  /* 0x00001803ff0075a7 */ /* 0x000ee40008001109 */
[----:B---3--:R-:W-:Y:S05]  /*1d60*/  @!P0 BRA `(.L_x_34) ;  /* 0x0000007800108947 */ /* 0x008fea0003800000 */
.L_x_33:
[----:B------:R3:W-:Y:S01]  /*1d70*/  @!P3 SYNCS.ARRIVE.TRANS64 RZ, [UR9], R2 ;  /* 0x00000002ffffb9a7 */ /* 0x0007e20008000009 */
[----:B------:R-:W-:-:S04]  /*1d80*/  ULOP3.LUT UR5, UR24, 0x2, URZ, 0xfc, !UPT ;  /* 0x0000000218057892 */ /* 0x000fc8000f8efcff */
[----:B------:R-:W-:-:S09]  /*1d90*/  UISETP.NE.AND UP0, UPT, UR5, 0x2, UPT ;  /* 0x000000020500788c */ /* 0x000fd2000bf05270 */
[----:B------:R-:W-:Y:S05]  /*1da0*/  BRA.U UP0, `(.L_x_35) ;  /* 0x0000000100047547 */ /* 0x000fea000b800000 */
[----:B--2---:R-:W-:Y:S05]  /*1db0*/  BPT.TRAP 0x1 ;  /* 0x000000040000795c */ /* 0x004fea0000300000 */
.L_x_35:
[----:B------:R-:W-:Y:S04]  /*1dc0*/  BSSY.RECONVERGENT B0, `(.L_x_36) ;  /* 0x0000003000007945 */ /* 0x000fe80003800200 */
[----:B------:R-:W-:Y:S05]  /*1dd0*/  @P2 BRA `(.L_x_37) ;  /* 0x0000000000042947 */ /* 0x000fea0003800000 */
[----:B--2---:R-:W-:Y:S05]  /*1de0*/  BPT.TRAP 0x1 ;  /* 0x000000040000795c */ /* 0x004fea0000300000 */
.L_x_37:
[----:B--2---:R-:W-:Y:S05]  /*1df0*/  BSYNC.RECONVERGENT B0 ;  /* 0x0000000000007941 */ /* 0x004fea0003800200 */
.L_x_36:
[----:B------:R-:W-:Y:S02]  /*1e00*/  UIADD3 UR5, UPT, UPT, UR4, 0x1, URZ ;  /* 0x0000000104057890 */ /* 0x000fe4000fffe0ff */
[----:B------:R-:W-:Y:S02]  /*1e10*/  UIADD3 UR14, UP1, UPT, UR26, 0x80, URZ ;  /* 0x000000801a0e7890 */ /* 0x000fe4000ff3e0ff */
[----:B------:R-:W-:Y:S02]  /*1e20*/  UISETP.NE.AND UP0, UPT, UR5, 0x3, UPT ;  /* 0x000000030500788c */ /* 0x000fe4000bf05270 */
[----:B------:R-:W-:Y:S02]  /*1e30*/  USHF.L.U32 UR10, UR13, 0x5, URZ ;  /* 0x000000050d0a7899 */ /* 0x000fe400080006ff */
[----:B------:R-:W-:Y:S02]  /*1e40*/  USEL UR8, URZ, 0x1, UP0 ;  /* 0x00000001ff087887 */ /* 0x000fe40008000000 */
[----:B------:R-:W-:-:S02]  /*1e50*/  USEL UR5, UR5, URZ, UP0 ;  /* 0x000000ff05057287 */ /* 0x000fc40008000000 */
[----:B------:R-:W-:Y:S02]  /*1e60*/  UIADD3 UR22, UP0, UPT, UR26, 0x180, URZ ;  /* 0x000001801a167890 */ /* 0x000fe4000ff1e0ff */
[----:B------:R-:W-:Y:S01]  /*1e70*/  LOP3.LUT R12, R12, UR8, RZ, 0x3c, !PT ;  /* 0x000000080c0c7c12 */ /* 0x000fe2000f8e3cff */
[----:B------:R-:W-:Y:S02]  /*1e80*/  ULEA UR8, UR4, UR7, 0xc ;  /* 0x0000000704087291 */ /* 0x000fe4000f8e60ff */
[----:B------:R-:W-:Y:S01]  /*1e90*/  ULEA UR6, UR5, UR7, 0x3 ;  /* 0x0000000705067291 */ /* 0x000fe2000f8e18ff */
[----:B-1----:R-:W-:Y:S01]  /*1ea0*/  SHF.L.U32 R0, R12, 0x1f, RZ ;  /* 0x0000001f0c007819 */ /* 0x002fe200000006ff */
[----:B------:R-:W-:Y:S02]  /*1eb0*/  UIADD3 UR8, UPT, UPT, UR8, 0x8800, URZ ;  /* 0x0000880008087890 */ /* 0x000fe4000fffe0ff */
[----:B------:R-:W-:Y:S02]  /*1ec0*/  UIADD3.X UR15, UPT, UPT, URZ, UR27, URZ, UP1, !UPT ;  /* 0x0000001bff0f7290 */ /* 0x000fe40008ffe4ff */
[----:B------:R-:W-:-:S02]  /*1ed0*/  ULEA UR16, UR4, UR29, 0xe ;  /* 0x0000001d04107291 */ /* 0x000fc4000f8e70ff */
[----:B------:R-:W-:Y:S01]  /*1ee0*/  UIADD3.X UR23, UPT, UPT, URZ, UR27, URZ, UP0, !UPT ;  /* 0x0000001bff177290 */ /* 0x000fe200087fe4ff */
[----:B------:R4:W1:Y:S01]  /*1ef0*/  SYNCS.PHASECHK.TRANS64.TRYWAIT P0, [UR6+0x18], R0 ;  /* 0x00001800ff0075a7 */ /* 0x0008620008001106 */
[----:B------:R-:W-:Y:S01]  /*1f00*/  UMOV UR30, 0x0 ;  /* 0x00000000001e7882 */ /* 0x000fe20000000000 */
[----:B------:R-:W-:Y:S01]  /*1f10*/  UMOV UR31, 0x10000000 ;  /* 0x10000000001f7882 */ /* 0x000fe20000000000 */
[----:B------:R-:W-:Y:S01]  /*1f20*/  UMOV UR11, UR35 ;  /* 0x00000023000b7c82 */ /* 0x000fe20008000000 */
[----:B------:R-:W-:Y:S01]  /*1f30*/  UMOV UR12, UR36 ;  /* 0x00000024000c7c82 */ /* 0x000fe20008000000 */
[----:B------:R-:W-:Y:S01]  /*1f40*/  UMOV UR6, 0x30000 ;  /* 0x0003000000067882 */ /* 0x000fe20000000000 */
[----:B------:R-:W-:Y:S01]  /*1f50*/  UMOV UR20, UR36 ;  /* 0x0000002400147c82 */ /* 0x000fe20008000000 */
[----:B------:R-:W-:Y:S01]  /*1f60*/  UMOV UR17, UR9 ;  /* 0x0000000900117c82 */ /* 0x000fe20008000000 */
[----:B------:R-:W-:Y:S01]  /*1f70*/  UMOV UR18, UR10 ;  /* 0x0000000a00127c82 */ /* 0x000fe20008000000 */
[----:B------:R4:W-:Y:S01]  /*1f80*/  UTMALDG.3D [UR8], [UR14], desc[UR30] ;  /* 0x00001e080e0075b4 */ /* 0x0009e20008011000 */
[----:B------:R-:W-:Y:S01]  /*1f90*/  UIADD3 UR13, UPT, UPT, UR13, 0x1, URZ ;  /* 0x000000010d0d7890 */ /* 0x000fe2000fffe0ff */
[----:B------:R-:W-:-:S03]  /*1fa0*/  UMOV UR4, UR5 ;  /* 0x0000000500047c82 */ /* 0x000fc60008000000 */
[----:B------:R-:W-:Y:S01]  /*1fb0*/  UISETP.NE.AND UP0, UPT, UR13, UR25, UPT ;  /* 0x000000190d00728c */ /* 0x000fe2000bf05270 */
[----:B------:R4:W-:Y:S08]  /*1fc0*/  UTMALDG.3D.MULTICAST [UR16], [UR22], UR6, desc[UR30] ;  /* 0x00001e10160073b4 */ /* 0x0009f00008011806 */
[----:B----4-:R-:W-:Y:S05]  /*1fd0*/  BRA.U UP0, `(.L_x_38) ;  /* 0xfffffffd004c7547 */ /* 0x010fea000b83ffff */
.L_x_32:
[C---:B------:R-:W-:Y:S01]  /*1fe0*/  LEA R3, R11.reuse, UR7, 0x3 ;  /* 0x000000070b037c11 */ /* 0x040fe2000f8e18ff */
[----:B------:R-:W-:Y:S01]  /*1ff0*/  NOP ;  /* 0x0000000000007918 */ /* 0x000fe20000000000 */
[----:B-1----:R-:W-:Y:S02]  /*2000*/  SHF.L.U32 R0, R10, 0x1f, RZ ;  /* 0x0000001f0a007819 */ /* 0x002fe400000006ff */
[----:B------:R-:W-:Y:S02]  /*2010*/  LEA R5, R11, UR7, 0x4 ;  /* 0x000000070b057c11 */ /* 0x000fe4000f8e20ff */
[----:B---3--:R-:W1:Y:S02]  /*2020*/  SYNCS.PHASECHK.TRANS64.TRYWAIT P0, [R3+URZ+0x80], R0 ;  /* 0x00008000030075a7 */ /* 0x008e6400080011ff */
[----:B-1----:R-:W-:Y:S05]  /*2030*/  @!P0 BRA `(.L_x_39) ;  /* 0x0000007400748947 */ /* 0x002fea0003800000 */
.L_x_140:
[----:B------:R-:W3:Y:S01]  /*2040*/  LDS.128 R4, [R5+0x110] ;  /* 0x0001100005047984 */ /* 0x000ee20000000c00 */
[----:B------:R-:W-:Y:S01]  /*2050*/  UISETP.GE.AND UP0, UPT, UR42, 0x1, UPT ;  /* 0x000000012a00788c */ /* 0x000fe2000bf06270 */
[----:B------:R-:W-:Y:S01]  /*2060*/  @!PT LDS RZ, [RZ] ;  /* 0x00000000fffff984 */ /* 0x000fe20000000800 */
[----:B------:R-:W-:Y:S01]  /*2070*/  @!PT LDS RZ, [RZ] ;  /* 0x00000000fffff984 */ /* 0x000fe20000000800 */
[----:B------:R-:W-:Y:S01]  /*2080*/  @!PT LDS RZ, [RZ] ;  /* 0x00000000fffff984 */ /* 0x000fe20000000800 */
[----:B------:R-:W-:Y:S01]  /*2090*/  @!PT LDS RZ, [RZ] ;  /* 0x00000000fffff984 */ /* 0x000fe20000000800 */
[----:B------:R4:W-:Y:S06]  /*20a0*/  MEMBAR.ALL.CTA ;  /* 0x0000000000007992 */ /* 0x0009ec0000008000 */
[----:B----4-:R-:W4:Y:S01]  /*20b0*/  FENCE.VIEW.ASYNC.S ;  /* 0x00000000000073c6 */ /* 0x010f220000000000 */
[----:B---3--:R-:W-:-:S13]  /*20c0*/  LOP3.LUT P0, RZ, R6, 0x1, RZ, 0xc0, !PT ;  /* 0x0000000106ff7812 */ /* 0x008fda000780c0ff */
[----:B----4-:R-:W-:Y:S01]  /*20d0*/  VOTEU.ANY UP1, P0 ;  /* 0x0000000000ff7886 */ /* 0x010fe20000020100 */
[----:B------:R-:W-:-:S13]  /*20e0*/  PLOP3.LUT P0, PT, PT, PT, UP1, 0x80, 0x8 ;  /* 0x000000000008781c */ /* 0x000fda0003f0f018 */
[----:B-1----:R-:W-:Y:S02]  /*20f0*/  @P0 LOP3.LUT R0, R5, 0xffff, RZ, 0xc0, !PT ;  /* 0x0000ffff05000812 */ /* 0x002fe400078ec0ff */
[----:B------:R-:W-:Y:S02]  /*2100*/  @P0 MOV R2, R4 ;  /* 0x0000000400020202 */ /* 0x000fe40000000f00 */
[----:B------:R-:W-:Y:S01]  /*2110*/  @P0 R2UR UR6, R0 ;  /* 0x00000000000602ca */ /* 0x000fe200000e0000 */
[----:B------:R-:W-:Y:S01]  /*2120*/  VIADD R0, R3, 0x90 ;  /* 0x0000009003007836 */ /* 0x000fe20000000000 */
[----:B------:R-:W-:Y:S02]  /*2130*/  @P0 SHF.R.U32.HI R4, RZ, 0x10, R5 ;  /* 0x00000010ff040819 */ /* 0x000fe40000011605 */
[----:B------:R-:W-:Y:S02]  /*2140*/  @P0 R2UR UR8, R2 ;  /* 0x00000000020802ca */ /* 0x000fe400000e0000 */
[----:B------:R-:W-:-:S02]  /*2150*/  PRMT R0, RZ, 0x654, R0 ;  /* 0x00000654ff007816 */ /* 0x000fc40000000000 */
[----:B------:R-:W-:Y:S02]  /*2160*/  @P0 R2UR UR4, R4 ;  /* 0x00000000040402ca */ /* 0x000fe400000e0000 */
[----:B------:R1:W-:Y:S03]  /*2170*/  SYNCS.ARRIVE.TRANS64.RED.A1T0 RZ, [R0+URZ], RZ ;  /* 0x000000ff00ff79a7 */ /* 0x0003e600081004ff */
[----:B------:R-:W-:-:S04]  /*2180*/  @UP1 UMOV UR37, UR6 ;  /* 0x0000000600251c82 */ /* 0x000fc80008000000 */
[----:B------:R-:W-:-:S04]  /*2190*/  @UP1 UMOV UR38, UR8 ;  /* 0x0000000800261c82 */ /* 0x000fc80008000000 */
[----:B------:R-:W-:Y:S01]  /*21a0*/  @UP1 UMOV UR36, UR4 ;  /* 0x0000000400241c82 */ /* 0x000fe20008000000 */
[----:B------:R-:W-:Y:S05]  /*21b0*/  BRA.U !UP0, `(.L_x_40) ;  /* 0x0000000108d47547 */ /* 0x000fea000b800000 */
[----:B------:R-:W2:Y:S01]  /*21c0*/  LDCU.128 UR12, c[0x0][0xb10] ;  /* 0x00016200ff0c77ac */ /* 0x000ea20008000c00 */
[----:B------:R-:W3:Y:S01]  /*21d0*/  LDCU UR25, c[0x0][0xb20] ;  /* 0x00016400ff1977ac */ /* 0x000ee20008000800 */
[----:B------:R-:W4:Y:S01]  /*21e0*/  LDCU UR20, c[0x0][0xb0c] ;  /* 0x00016180ff1477ac */ /* 0x000f220008000800 */
[----:B------:R-:W1:Y:S01]  /*21f0*/  LDCU.64 UR10, c[0x0][0xb28] ;  /* 0x00016500ff0a77ac */ /* 0x000e620008000a00 */
[----:B------:R-:W-:Y:S02]  /*2200*/  UISETP.NE.AND UP3, UPT, UR42, 0x1, UPT ;  /* 0x000000012a00788c */ /* 0x000fe4000bf65270 */
[----:B--2---:R-:W-:Y:S02]  /*2210*/  UIMAD.WIDE.U32 UR16, UR39, UR15, URZ ;  /* 0x0000000f271072a5 */ /* 0x004fe4000f8e00ff */
[----:B------:R-:W-:Y:S02]  /*2220*/  UIMAD.WIDE.U32 UR8, UR40, UR12, URZ ;  /* 0x0000000c280872a5 */ /* 0x000fe4000f8e00ff */
[----:B------:R-:W-:-:S02]  /*2230*/  UISETP.NE.AND UP0, UPT, UR14, 0x1, UPT ;  /* 0x000000010e00788c */ /* 0x000fc4000bf05270 */
[----:B------:R-:W-:Y:S01]  /*2240*/  UIMAD.WIDE.U32 UR22, UR37, UR15, URZ ;  /* 0x0000000f251672a5 */ /* 0x000fe2000f8e00ff */
[----:B------:R-:W-:Y:S02]  /*2250*/  UMOV UR16, UR17 ;  /* 0x0000001100107c82 */ /* 0x000fe40008000000 */
[----:B------:R-:W-:Y:S01]  /*2260*/  UMOV UR8, UR9 ;  /* 0x0000000900087c82 */ /* 0x000fe20008000000 */
[----:B---3--:R-:W-:Y:S02]  /*2270*/  USHF.R.U32.HI UR16, URZ, UR25, UR16 ;  /* 0x00000019ff107299 */ /* 0x008fe40008011610 */
[----:B----4-:R-:W-:Y:S02]  /*2280*/  UISETP.NE.AND UP2, UPT, UR20, 0x1, UPT ;  /* 0x000000011400788c */ /* 0x010fe4000bf45270 */
[----:B------:R-:W-:Y:S02]  /*2290*/  USHF.R.U32.HI UR8, URZ, UR13, UR8 ;  /* 0x0000000dff087299 */ /* 0x000fe40008011608 */
[----:B------:R-:W-:-:S02]  /*22a0*/  USEL UR6, UR39, UR16, !UP0 ;  /* 0x0000001027067287 */ /* 0x000fc4000c000000 */
[----:B------:R-:W-:Y:S02]  /*22b0*/  USEL UR8, UR40, UR8, !UP2 ;  /* 0x0000000828087287 */ /* 0x000fe4000d000000 */
[----:B-1----:R-:W-:Y:S01]  /*22c0*/  UIMAD.WIDE.U32 UR16, UR6, UR10, URZ ;  /* 0x0000000a061072a5 */ /* 0x002fe2000f8e00ff */
[----:B------:R-:W-:Y:S01]  /*22d0*/  UMOV UR4, UR23 ;  /* 0x0000001700047c82 */ /* 0x000fe20008000000 */
[----:B------:R-:W-:Y:S02]  /*22e0*/  UIMAD.WIDE.U32 UR18, UR38, UR12, URZ ;  /* 0x0000000c261272a5 */ /* 0x000fe4000f8e00ff */
[----:B------:R-:W-:-:S03]  /*22f0*/  UIMAD.WIDE.U32 UR22, UR8, UR10, URZ ;  /* 0x0000000a081672a5 */ /* 0x000fc6000f8e00ff */
[----:B------:R-:W-:Y:S01]  /*2300*/  UMOV UR16, UR17 ;  /* 0x0000001100107c82 */ /* 0x000fe20008000000 */
[----:B------:R-:W-:Y:S02]  /*2310*/  USHF.R.U32.HI UR4, URZ, UR25, UR4 ;  /* 0x00000019ff047299 */ /* 0x000fe40008011604 */
[----:B------:R-:W-:Y:S01]  /*2320*/  @UP3 USHF.R.U32.HI UR6, URZ, UR11, UR16 ;  /* 0x0000000bff063299 */ /* 0x000fe20008011610 */
[----:B------:R-:W-:Y:S01]  /*2330*/  UMOV UR18, UR19 ;  /* 0x0000001300127c82 */ /* 0x000fe20008000000 */
[----:B------:R-:W-:Y:S01]  /*2340*/  UMOV UR22, UR23 ;  /* 0x0000001700167c82 */ /* 0x000fe20008000000 */
[----:B------:R-:W-:Y:S02]  /*2350*/  USHF.R.U32.HI UR13, URZ, UR13, UR18 ;  /* 0x0000000dff0d7299 */ /* 0x000fe40008011612 */
[----:B------:R-:W-:Y:S02]  /*2360*/  USEL UR4, UR37, UR4, !UP0 ;  /* 0x0000000425047287 */ /* 0x000fe4000c000000 */
[----:B------:R-:W-:-:S02]  /*2370*/  @UP3 USHF.R.U32.HI UR8, URZ, UR11, UR22 ;  /* 0x0000000bff083299 */ /* 0x000fc40008011616 */
[----:B------:R-:W-:Y:S02]  /*2380*/  UIMAD UR9, UR42, UR6, URZ ;  /* 0x000000062a0972a4 */ /* 0x000fe4000f8e02ff */
[----:B------:R-:W-:Y:S02]  /*2390*/  USEL UR6, UR38, UR13, !UP2 ;  /* 0x0000000d26067287 */ /* 0x000fe4000d000000 */
[----:B------:R-:W-:Y:S02]  /*23a0*/  UIMAD UR12, UR42, UR8, URZ ;  /* 0x000000082a0c72a4 */ /* 0x000fe4000f8e02ff */
[----:B------:R-:W-:Y:S02]  /*23b0*/  UISETP.GE.AND UP0, UPT, UR4, UR9, UPT ;  /* 0x000000090400728c */ /* 0x000fe4000bf06270 */
[----:B------:R-:W-:Y:S02]  /*23c0*/  UIMAD.WIDE.U32 UR16, UR4, UR10, URZ ;  /* 0x0000000a041072a5 */ /* 0x000fe4000f8e00ff */
[----:B------:R-:W-:-:S02]  /*23d0*/  UISETP.GE.OR UP0, UPT, UR6, UR12, UP0 ;  /* 0x0000000c0600728c */ /* 0x000fc40008706670 */
[----:B------:R-:W-:Y:S02]  /*23e0*/  UIMAD.WIDE.U32 UR12, UR6, UR10, URZ ;  /* 0x0000000a060c72a5 */ /* 0x000fe4000f8e00ff */
[----:B------:R-:W-:Y:S01]  /*23f0*/  UIADD3 UR15, UPT, UPT, -UR4, URZ, URZ ;  /* 0x000000ff040f7290 */ /* 0x000fe2000fffe1ff */
[----:B------:R-:W-:Y:S01]  /*2400*/  UMOV UR10, UR17 ;  /* 0x00000011000a7c82 */ /* 0x000fe20008000000 */
[----:B------:R-:W-:Y:S02]  /*2410*/  UIADD3 UR12, UPT, UPT, -UR6, URZ, URZ ;  /* 0x000000ff060c7290 */ /* 0x000fe4000fffe1ff */
[----:B------:R-:W-:-:S03]  /*2420*/  USHF.R.U32.HI UR10, URZ, UR11, UR10 ;  /* 0x0000000bff0a7299 */ /* 0x000fc6000801160a */
[----:B------:R-:W-:Y:S01]  /*2430*/  @!UP0 UMOV UR9, UR13 ;  /* 0x0000000d00098c82 */ /* 0x000fe20008000000 */
[----:B------:R-:W-:Y:S02]  /*2440*/  UIMAD UR15, UR14, UR15, UR37 ;  /* 0x0000000f0e0f72a4 */ /* 0x000fe4000f8e0225 */
[----:B------:R-:W-:Y:S02]  /*2450*/  USEL UR10, UR4, UR10, !UP3 ;  /* 0x0000000a040a7287 */ /* 0x000fe4000d800000 */
[----:B------:R-:W-:Y:S02]  /*2460*/  @!UP0 USHF.R.U32.HI UR9, URZ, UR11, UR9 ;  /* 0x0000000bff098299 */ /* 0x000fe40008011609 */
[----:B------:R-:W-:Y:S02]  /*2470*/  UIADD3 UR11, UPT, UPT, -UR10, URZ, URZ ;  /* 0x000000ff0a0b7290 */ /* 0x000fe4000fffe1ff */
[----:B------:R-:W-:Y:S02]  /*2480*/  @!UP0 USEL UR9, UR6, UR9, !UP3 ;  /* 0x0000000906098287 */ /* 0x000fe4000d800000 */
[----:B------:R-:W-:-:S02]  /*2490*/  UIMAD UR11, UR42, UR11, UR4 ;  /* 0x0000000b2a0b72a4 */ /* 0x000fc4000f8e0204 */
[----:B------:R-:W-:Y:S02]  /*24a0*/  @!UP0 UIADD3 UR10, UPT, UPT, UR10, -UR9, URZ ;  /* 0x800000090a0a8290 */ /* 0x000fe4000fffe0ff */
[----:B------:R-:W-:Y:S02]  /*24b0*/  @!UP0 UIMAD UR9, UR11, UR8, UR9 ;  /* 0x000000080b0982a4 */ /* 0x000fe4000f8e0209 */
[----:B------:R-:W-:Y:S02]  /*24c0*/  @!UP0 UIMAD UR4, UR42, UR10, UR6 ;  /* 0x0000000a2a0482a4 */ /* 0x000fe4000f8e0206 */
[----:B------:R-:W-:Y:S02]  /*24d0*/  UIMAD UR8, UR20, UR12, UR38 ;  /* 0x0000000c140872a4 */ /* 0x000fe4000f8e0226 */
[----:B------:R-:W-:Y:S01]  /*24e0*/  UIMAD UR37, UR4, UR14, UR15 ;  /* 0x0000000e042572a4 */ /* 0x000fe2000f8e020f */
[----:B------:R-:W-:Y:S02]  /*24f0*/  @!UP0 UMOV UR6, UR9 ;  /* 0x0000000900068c82 */ /* 0x000fe40008000000 */
[----:B------:R-:W-:-:S12]  /*2500*/  UIMAD UR38, UR6, UR20, UR8 ;  /* 0x00000014062672a4 */ /* 0x000fd8000f8e0208 */
.L_x_40:
[----:B------:R-:W3:Y:S02]  /*2510*/  LDCU UR4, c[0x0][0xb30] ;  /* 0x00016600ff0477ac */ /* 0x000ee40008000800 */
[----:B---3--:R-:W-:-:S09]  /*2520*/  UISETP.NE.AND UP0, UPT, UR4, 0x1, UPT ;  /* 0x000000010400788c */ /* 0x008fd2000bf05270 */
[----:B------:R-:W-:Y:S05]  /*2530*/  BRA.U UP0, `(.L_x_41) ;  /* 0x0000000100447547 */ /* 0x000fea000b800000 */
[----:B------:R-:W3:Y:S01]  /*2540*/  LDCU.128 UR12, c[0x0][0xb10] ;  /* 0x00016200ff0c77ac */ /* 0x000ee20008000c00 */
[----:B------:R-:W4:Y:S01]  /*2550*/  LDCU UR16, c[0x0][0xb0c] ;  /* 0x00016180ff1077ac */ /* 0x000f220008000800 */
[----:B------:R-:W1:Y:S01]  /*2560*/  LDCU UR17, c[0x0][0xb20] ;  /* 0x00016400ff1177ac */ /* 0x000e620008000800 */
[----:B---3--:R-:W-:Y:S02]  /*2570*/  UIMAD.WIDE.U32 UR10, UR38, UR12, URZ ;  /* 0x0000000c260a72a5 */ /* 0x008fe4000f8e00ff */
[----:B------:R-:W-:Y:S02]  /*2580*/  UIMAD.WIDE.U32 UR8, UR37, UR15, URZ ;  /* 0x0000000f250872a5 */ /* 0x000fe4000f8e00ff */
[----:B----4-:R-:W-:Y:S02]  /*2590*/  UISETP.NE.AND UP2, UPT, UR16, 0x1, UPT ;  /* 0x000000011000788c */ /* 0x010fe4000bf45270 */
[----:B------:R-:W-:Y:S01]  /*25a0*/  UISETP.NE.AND UP0, UPT, UR14, 0x1, UPT ;  /* 0x000000010e00788c */ /* 0x000fe2000bf05270 */
[----:B------:R-:W-:-:S02]  /*25b0*/  UMOV UR6, UR11 ;  /* 0x0000000b00067c82 */ /* 0x000fc40008000000 */
[----:B------:R-:W-:Y:S01]  /*25c0*/  UMOV UR4, UR9 ;  /* 0x0000000900047c82 */ /* 0x000fe20008000000 */
[----:B------:R-:W-:Y:S02]  /*25d0*/  USHF.R.U32.HI UR6, URZ, UR13, UR6 ;  /* 0x0000000dff067299 */ /* 0x000fe40008011606 */
[----:B-1----:R-:W-:Y:S02]  /*25e0*/  USHF.R.U32.HI UR4, URZ, UR17, UR4 ;  /* 0x00000011ff047299 */ /* 0x002fe40008011604 */
[----:B------:R-:W-:Y:S02]  /*25f0*/  USEL UR6, UR38, UR6, !UP2 ;  /* 0x0000000626067287 */ /* 0x000fe4000d000000 */
[----:B------:R-:W-:-:S04]  /*2600*/  USEL UR4, UR37, UR4, !UP0 ;  /* 0x0000000425047287 */ /* 0x000fc8000c000000 */
[----:B------:R-:W-:Y:S02]  /*2610*/  UIADD3 UR8, UPT, UPT, UR6, -UR4, URZ ;  /* 0x8000000406087290 */ /* 0x000fe4000fffe0ff */
[----:B------:R-:W-:Y:S02]  /*2620*/  UIADD3 UR4, UPT, UPT, -UR6, UR4, URZ ;  /* 0x0000000406047290 */ /* 0x000fe4000fffe1ff */
[----:B------:R-:W-:Y:S02]  /*2630*/  UIMAD UR37, UR8, UR14, UR37 ;  /* 0x0000000e082572a4 */ /* 0x000fe4000f8e0225 */
[----:B------:R-:W-:-:S12]  /*2640*/  UIMAD UR38, UR4, UR16, UR38 ;  /* 0x00000010042672a4 */ /* 0x000fd8000f8e0226 */
.L_x_41:
[----:B------:R-:W-:Y:S01]  /*2650*/  VIADD R11, R11, 0x1 ;  /* 0x000000010b0b7836 */ /* 0x000fe20000000000 */
[----:B------:R-:W-:Y:S02]  /*2660*/  R2UR UR6, R84 ;  /* 0x00000000540672ca */ /* 0x000fe400000e0000 */
[----:B------:R-:W-:Y:S02]  /*2670*/  R2UR UR4, R83 ;  /* 0x00000000530472ca */ /* 0x000fe400000e0000 */
[C---:B------:R-:W-:Y:S02]  /*2680*/  ISETP.NE.AND P0, PT, R11.reuse, 0x2, PT ;  /* 0x000000020b00780c */ /* 0x040fe40003f05270 */
[----:B------:R-:W-:Y:S02]  /*2690*/  PLOP3.LUT P1, PT, PT, PT, PT, 0x80, 0x8 ;  /* 0x000000000008781c */ /* 0x000fe40003f2f070 */
[----:B------:R-:W-:Y:S02]  /*26a0*/  SEL R3, RZ, 0x1, P0 ;  /* 0x00000001ff037807 */ /* 0x000fe40000000000 */
[----:B------:R-:W-:-:S02]  /*26b0*/  SEL R11, R11, RZ, P0 ;  /* 0x000000ff0b0b7207 */ /* 0x000fc40000000000 */
[----:B------:R-:W-:Y:S01]  /*26c0*/  LOP3.LUT R10, R10, R3, RZ, 0x3c, !PT ;  /* 0x000000030a0a7212 */ /* 0x000fe200078e3cff */
[----:B------:R-:W-:Y:S02]  /*26d0*/  UIADD3 UR30, UPT, UPT, UR38, UR6, URZ ;  /* 0x00000006261e7290 */ /* 0x000fe4000fffe0ff */
[----:B------:R-:W-:Y:S01]  /*26e0*/  UIADD3 UR31, UPT, UPT, UR37, UR4, URZ ;  /* 0x00000004251f7290 */ /* 0x000fe2000fffe0ff */
[----:B------:R-:W-:Y:S11]  /*26f0*/  BRA.U UP1, `(.L_x_42) ;  /* 0xfffffff101507547 */ /* 0x000ff6000b83ffff */
[----:B------:R-:W-:Y:S01]  /*2700*/  UIADD3 UR7, UPT, UPT, UR7, 0x18, URZ ;  /* 0x0000001807077890 */ /* 0x000fe2000fffe0ff */
[----:B------:R-:W-:-:S03]  /*2710*/  SHF.L.U32 R3, R12, 0x1f, RZ ;  /* 0x0000001f0c037819 */ /* 0x000fc600000006ff */
[----:B------:R-:W-:-:S09]  /*2720*/  ULEA UR4, UR5, UR7, 0x3 ;  /* 0x0000000705047291 */ /* 0x000fd2000f8e18ff */
[----:B------:R-:W3:Y:S02]  /*2730*/  SYNCS.PHASECHK.TRANS64.TRYWAIT P0, [UR4], R3 ;  /* 0x00000003ff0075a7 */ /* 0x000ee40008001104 */
[----:B---3--:R-:W-:Y:S05]  /*2740*/  @!P0 BRA `(.L_x_43) ;  /* 0x0000006c00c48947 */ /* 0x008fea0003800000 */
.L_x_142:
[----:B------:R-:W-:-:S04]  /*2750*/  UIADD3 UR4, UPT, UPT, UR5, 0x1, URZ ;  /* 0x0000000105047890 */ /* 0x000fc8000fffe0ff */
[----:B------:R-:W-:-:S04]  /*2760*/  UISETP.NE.AND UP0, UPT, UR4, 0x3, UPT ;  /* 0x000000030400788c */ /* 0x000fc8000bf05270 */
[----:B------:R-:W-:Y:S02]  /*2770*/  USEL UR6, URZ, 0x1, UP0 ;  /* 0x00000001ff067887 */ /* 0x000fe40008000000 */
[----:B------:R-:W-:-:S04]  /*2780*/  USEL UR4, UR4, URZ, UP0 ;  /* 0x000000ff04047287 */ /* 0x000fc80008000000 */
[----:B------:R-:W-:Y:S01]  /*2790*/  ULEA UR5, UR4, UR7, 0x3 ;  /* 0x0000000704057291 */ /* 0x000fe2000f8e18ff */
[----:B------:R-:W-:-:S04]  /*27a0*/  LOP3.LUT R12, R12, UR6, RZ, 0x3c, !PT ;  /* 0x000000060c0c7c12 */ /* 0x000fc8000f8e3cff */
[----:B-1----:R-:W-:-:S04]  /*27b0*/  SHF.L.U32 R3, R12, 0x1f, RZ ;  /* 0x0000001f0c037819 */ /* 0x002fc800000006ff */
[----:B------:R-:W1:Y:S02]  /*27c0*/  SYNCS.PHASECHK.TRANS64.TRYWAIT P0, [UR5], R3 ;  /* 0x00000003ff0075a7 */ /* 0x000e640008001105 */
[----:B-1----:R-:W-:Y:S05]  /*27d0*/  @!P0 BRA `(.L_x_44) ;  /* 0x0000006c00b88947 */ /* 0x002fea0003800000 */
.L_x_144:
[----:B------:R-:W-:-:S04]  /*27e0*/  UIADD3 UR4, UPT, UPT, UR4, 0x1, URZ ;  /* 0x0000000104047890 */ /* 0x000fc8000fffe0ff */
[----:B------:R-:W-:-:S04]  /*27f0*/  UISETP.NE.AND UP0, UPT, UR4, 0x3, UPT ;  /* 0x000000030400788c */ /* 0x000fc8000bf05270 */
[----:B------:R-:W-:Y:S02]  /*2800*/  USEL UR5, URZ, 0x1, UP0 ;  /* 0x00000001ff057887 */ /* 0x000fe40008000000 */
[----:B------:R-:W-:-:S04]  /*2810*/  USEL UR4, UR4, URZ, UP0 ;  /* 0x000000ff04047287 */ /* 0x000fc80008000000 */
[----:B------:R-:W-:Y:S01]  /*2820*/  ULEA UR4, UR4, UR7, 0x3 ;  /* 0x0000000704047291 */ /* 0x000fe2000f8e18ff */
[----:B-1----:R-:W-:-:S04]  /*2830*/  LOP3.LUT R3, R12, UR5, RZ, 0x3c, !PT ;  /* 0x000000050c037c12 */ /* 0x002fc8000f8e3cff */
[----:B------:R-:W-:Y:S01]  /*2840*/  SHF.L.U32 R3, R3, 0x1f, RZ ;  /* 0x0000001f03037819 */ /* 0x000fe200000006ff */
[----:B------:R-:W-:-:S07]  /*2850*/  IMAD.U32 R0, RZ, RZ, UR4 ;  /* 0x00000004ff007e24 */ /* 0x000fce000f8e00ff */
.L_x_45:
[----:B-1----:R1:W3:Y:S02]  /*2860*/  SYNCS.PHASECHK.TRANS64.TRYWAIT P0, [R0+URZ], R3 ;  /* 0x00000003000075a7 */ /* 0x0022e400080011ff */
[----:B---3--:R-:W-:Y:S05]  /*2870*/  @!P0 NANOSLEEP.SYNCS 0x989680 ;  /* 0x009896800000895d */ /* 0x008fea0003900000 */
[----:B------:R-:W3:Y:S02]  /*2880*/  @!P0 SYNCS.PHASECHK.TRANS64 P0, [R0+URZ], R3 ;  /* 0x00000003000085a7 */ /* 0x000ee400080010ff */
[----:B--23--:R-:W-:Y:S05]  /*2890*/  @P0 EXIT ;  /* 0x000000000000094d */ /* 0x00cfea0003800000 */
[----:B------:R-:W-:Y:S05]  /*28a0*/  BRA `(.L_x_45) ;  /* 0xfffffffc00ec7947 */ /* 0x000fea000383ffff */
.L_x_22:
[----:B------:R-:W2:Y:S02]  /*28b0*/  S2UR UR4, SR_CgaCtaId ;  /* 0x00000000000479c3 */ /* 0x000ea40000008800 */
[----:B--2---:R-:W-:-:S04]  /*28c0*/  UISETP.NE.AND UP0, UPT, UR4, URZ, UPT ;  /* 0x000000ff0400728c */ /* 0x004fc8000bf05270 */
[----:B------:R-:W-:-:S09]  /*28d0*/  UISETP.NE.OR UP0, UPT, UR18, 0x1, UP0 ;  /* 0x000000011200788c */ /* 0x000fd20008705670 */
[----:B------:R-:W-:Y:S05]  /*28e0*/  BRA.U UP0, `(.L_x_46) ;  /* 0x00000005004c7547 */ /* 0x000fea000b800000 */
[----:B------:R-:W2:Y:S01]  /*28f0*/  S2UR UR5, SR_CgaCtaId ;  /* 0x00000000000579c3 */ /* 0x000ea20000008800 */
[----:B------:R-:W-:Y:S01]  /*2900*/  UMOV UR4, 0x400 ;  /* 0x0000040000047882 */ /* 0x000fe20000000000 */
[----:B------:R-:W-:Y:S01]  /*2910*/  ISETP.GE.U32.AND P2, PT, R0, 0x2, PT ;  /* 0x000000020000780c */ /* 0x000fe20003f46070 */
[----:B------:R-:W-:Y:S01]  /*2920*/  IMAD.MOV.U32 R12, RZ, RZ, 0x1 ;  /* 0x00000001ff0c7424 */ /* 0x000fe200078e00ff */
[----:B------:R-:W-:Y:S02]  /*2930*/  CS2R R10, SRZ ;  /* 0x00000000000a7805 */ /* 0x000fe4000001ff00 */
[----:B------:R-:W-:Y:S01]  /*2940*/  CS2R R8, SRZ ;  /* 0x0000000000087805 */ /* 0x000fe2000001ff00 */
[----:B--2---:R-:W-:-:S03]  /*2950*/  ULEA UR6, UR5, UR4, 0x18 ;  /* 0x0000000405067291 */ /* 0x004fc6000f8ec0ff */
[----:B------:R-:W-:-:S09]  /*2960*/  UMOV UR5, URZ ;  /* 0x000000ff00057c82 */ /* 0x000fd20008000000 */
.L_x_50:
[----:B------:R-:W-:Y:S02]  /*2970*/  LEA R2, R8, UR6, 0x3 ;  /* 0x0000000608027c11 */ /* 0x000fe4000f8e18ff */
[----:B------:R-:W-:-:S03]  /*2980*/  SHF.L.U32 R5, R9, 0x1f, RZ ;  /* 0x0000001f09057819 */ /* 0x000fc600000006ff */
[----:B------:R-:W-:Y:S01]  /*2990*/  VIADD R4, R2, 0xf0 ;  /* 0x000000f002047836 */ /* 0x000fe20000000000 */
[----:B------:R-:W2:Y:S02]  /*29a0*/  SYNCS.PHASECHK.TRANS64.TRYWAIT P0, [R2+URZ+0xe0], R5 ;  /* 0x0000e005020075a7 */ /* 0x000ea400080011ff */
[----:B--2---:R-:W-:Y:S05]  /*29b0*/  @!P0 BRA `(.L_x_47) ;  /* 0x0000006c00588947 */ /* 0x004fea0003800000 */
.L_x_145:
[----:B------:R-:W-:Y:S01]  /*29c0*/  ULEA UR4, UR5, UR6, 0x3 ;  /* 0x0000000605047291 */ /* 0x000fe2000f8e18ff */
[----:B------:R-:W-:Y:S02]  /*29d0*/  PRMT R4, RZ, 0x654, R4 ;  /* 0x00000654ff047816 */ /* 0x000fe40000000004 */
[----:B--2---:R-:W-:Y:S01]  /*29e0*/  SHF.L.U32 R5, R12, 0x1f, RZ ;  /* 0x0000001f0c057819 */ /* 0x004fe200000006ff */
[----:B------:R-:W-:Y:S01]  /*29f0*/  UIADD3 UR7, UPT, UPT, UR4, 0x80, URZ ;  /* 0x0000008004077890 */ /* 0x000fe2000fffe0ff */
[----:B------:R2:W-:Y:S05]  /*2a00*/  SYNCS.ARRIVE.TRANS64.RED.A1T0 RZ, [R4+URZ], RZ ;  /* 0x000000ff04ff79a7 */ /* 0x0005ea00081004ff */
[----:B------:R-:W-:Y:S01]  /*2a10*/  IMAD.U32 R7, RZ, RZ, UR7 ;  /* 0x00000007ff077e24 */ /* 0x000fe2000f8e00ff */
[----:B------:R-:W3:Y:S04]  /*2a20*/  SYNCS.PHASECHK.TRANS64.TRYWAIT P0, [UR4+0x90], R5 ;  /* 0x00009005ff0075a7 */ /* 0x000ee80008001104 */
[----:B------:R-:W-:Y:S01]  /*2a30*/  PRMT R6, R0, 0x654, R7 ;  /* 0x0000065400067816 */ /* 0x000fe20000000007 */
[----:B--2---:R-:W-:Y:S01]  /*2a40*/  @!P2 IMAD.MOV.U32 R4, RZ, RZ, 0x10 ;  /* 0x00000010ff04a424 */ /* 0x004fe200078e00ff */
[----:B---3--:R-:W-:Y:S06]  /*2a50*/  @!P0 BRA `(.L_x_48) ;  /* 0x0000006c00448947 */ /* 0x008fec0003800000 */
.L_x_147:
[----:B------:R-:W-:Y:S01]  /*2a60*/  ULEA UR8, UR5, UR6, 0x4 ;  /* 0x0000000605087291 */ /* 0x000fe2000f8e20ff */
[----:B------:R-:W-:Y:S01]  /*2a70*/  SEL R3, R6, R3, !P2 ;  /* 0x0000000306037207 */ /* 0x000fe20005000000 */
[----:B------:R-:W-:Y:S01]  /*2a80*/  UIADD3 UR9, UPT, UPT, UR4, 0x80, URZ ;  /* 0x0000008004097890 */ /* 0x000fe2000fffe0ff */
[----:B--2---:R-:W-:Y:S01]  /*2a90*/  LEA R2, R11, UR6, 0x3 ;  /* 0x000000060b027c11 */ /* 0x004fe2000f8e18ff */
[----:B------:R-:W-:Y:S01]  /*2aa0*/  UIADD3 UR8, UPT, UPT, UR8, 0x110, URZ ;  /* 0x0000011008087890 */ /* 0x000fe2000fffe0ff */
[----:B------:R-:W-:Y:S01]  /*2ab0*/  SHF.L.U32 R5, R10, 0x1f, RZ ;  /* 0x0000001f0a057819 */ /* 0x000fe200000006ff */
[----:B------:R2:W-:Y:S01]  /*2ac0*/  @!P2 SYNCS.ARRIVE.TRANS64.RED RZ, [R3+URZ], R4 ;  /* 0x0000000403ffa9a7 */ /* 0x0005e200080004ff */
[----:B------:R-:W-:Y:S01]  /*2ad0*/  UIADD3 UR4, UPT, UPT, UR5, 0x1, URZ ;  /* 0x0000000105047890 */ /* 0x000fe2000fffe0ff */
[----:B------:R-:W-:-:S03]  /*2ae0*/  VIADD R8, R8, 0x1 ;  /* 0x0000000108087836 */ /* 0x000fc60000000000 */
[----:B------:R-:W-:Y:S02]  /*2af0*/  UISETP.NE.AND UP0, UPT, UR4, 0x2, UPT ;  /* 0x000000020400788c */ /* 0x000fe4000bf05270 */
[----:B------:R-:W-:Y:S06]  /*2b00*/  UGETNEXTWORKID.BROADCAST [UR8], [UR9] ;  /* 0x00000000080073ca */ /* 0x000fec0008000100 */
[----:B------:R-:W-:Y:S01]  /*2b10*/  USEL UR7, URZ, 0x1, UP0 ;  /* 0x00000001ff077887 */ /* 0x000fe20008000000 */
[----:B------:R-:W-:Y:S01]  /*2b20*/  ISETP.NE.AND P0, PT, R8, 0x2, PT ;  /* 0x000000020800780c */ /* 0x000fe20003f05270 */
[----:B------:R-:W-:Y:S01]  /*2b30*/  USEL UR5, UR4, URZ, UP0 ;  /* 0x000000ff04057287 */ /* 0x000fe20008000000 */
[----:B------:R-:W3:Y:S03]  /*2b40*/  SYNCS.PHASECHK.TRANS64.TRYWAIT P1, [R2+URZ+0x80], R5 ;  /* 0x00008005020075a7 */ /* 0x000ee600080211ff */
[----:B------:R-:W-:Y:S01]  /*2b50*/  LOP3.LUT R12, R12, UR7, RZ, 0x3c, !PT ;  /* 0x000000070c0c7c12 */ /* 0x000fe2000f8e3cff */
[----:B--23--:R-:W-:Y:S07]  /*2b60*/  @!P1 BRA `(.L_x_49) ;  /* 0x0000006c00189947 */ /* 0x00cfee0003800000 */
.L_x_148:
[C---:B------:R-:W-:Y:S01]  /*2b70*/  LEA R4, R11.reuse, UR6, 0x4 ;  /* 0x000000060b047c11 */ /* 0x040fe2000f8e20ff */
[----:B--2---:R-:W-:Y:S01]  /*2b80*/  VIADD R2, R2, 0x90 ;  /* 0x0000009002027836 */ /* 0x004fe20000000000 */
[----:B------:R-:W-:Y:S01]  /*2b90*/  SEL R8, R8, RZ, P0 ;  /* 0x000000ff08087207 */ /* 0x000fe20000000000 */
[----:B------:R-:W-:-:S03]  /*2ba0*/  VIADD R11, R11, 0x1 ;  /* 0x000000010b0b7836 */ /* 0x000fc60000000000 */
[----:B------:R-:W2:Y:S01]  /*2bb0*/  LDS.128 R4, [R4+0x110] ;  /* 0x0001100004047984 */ /* 0x000ea20000000c00 */
[----:B------:R-:W-:Y:S02]  /*2bc0*/  PRMT R2, RZ, 0x654, R2 ;  /* 0x00000654ff027816 */ /* 0x000fe40000000002 */
[C---:B------:R-:W-:Y:S01]  /*2bd0*/  ISETP.NE.AND P1, PT, R11.reuse, 0x2, PT ;  /* 0x000000020b00780c */ /* 0x040fe20003f25270 */
[----:B------:R-:W-:Y:S01]  /*2be0*/  @!PT LDS RZ, [RZ] ;  /* 0x00000000fffff984 */ /* 0x000fe20000000800 */
[----:B------:R-:W-:Y:S01]  /*2bf0*/  @!PT LDS RZ, [RZ] ;  /* 0x00000000fffff984 */ /* 0x000fe20000000800 */
[----:B------:R-:W-:Y:S01]  /*2c00*/  @!PT LDS RZ, [RZ] ;  /* 0x00000000fffff984 */ /* 0x000fe20000000800 */
[----:B------:R-:W-:Y:S01]  /*2c10*/  @!PT LDS RZ, [RZ] ;  /* 0x00000000fffff984 */ /* 0x000fe20000000800 */
[----:B------:R3:W-:Y:S06]  /*2c20*/  MEMBAR.ALL.CTA ;  /* 0x0000000000007992 */ /* 0x0007ec0000008000 */
[----:B---3--:R-:W3:Y:S01]  /*2c30*/  FENCE.VIEW.ASYNC.S ;  /* 0x00000000000073c6 */ /* 0x008ee20000000000 */
[----:B------:R-:W-:Y:S01]  /*2c40*/  SEL R11, R11, RZ, P1 ;  /* 0x000000ff0b0b7207 */ /* 0x000fe20000800000 */
[----:B---3--:R3:W-:Y:S01]  /*2c50*/  SYNCS.ARRIVE.TRANS64.RED.A1T0 RZ, [R2+URZ], RZ ;  /* 0x000000ff02ff79a7 */ /* 0x0087e200081004ff */
[----:B--2---:R-:W-:-:S02]  /*2c60*/  LOP3.LUT P3, RZ, R6, 0x1, RZ, 0xc0, !PT ;  /* 0x0000000106ff7812 */ /* 0x004fc4000786c0ff */
[----:B------:R-:W-:-:S04]  /*2c70*/  SEL R5, RZ, 0x1, P1 ;  /* 0x00000001ff057807 */ /* 0x000fc80000800000 */
[----:B------:R-:W-:Y:S02]  /*2c80*/  LOP3.LUT R10, R10, R5, RZ, 0x3c, !PT ;  /* 0x000000050a0a7212 */ /* 0x000fe400078e3cff */
[----:B---3--:R-:W-:-:S04]  /*2c90*/  SEL R2, RZ, 0x1, P0 ;  /* 0x00000001ff027807 */ /* 0x008fc80000000000 */
[----:B------:R-:W-:Y:S01]  /*2ca0*/  LOP3.LUT R9, R9, R2, RZ, 0x3c, !PT ;  /* 0x0000000209097212 */ /* 0x000fe200078e3cff */
[----:B------:R-:W-:Y:S06]  /*2cb0*/  @P3 BRA `(.L_x_50) ;  /* 0xfffffffc002c3947 */ /* 0x000fec000383ffff */
[----:B------:R-:W-:Y:S01]  /*2cc0*/  ULEA UR4, UR5, UR6, 0x3 ;  /* 0x0000000605047291 */ /* 0x000fe2000f8e18ff */
[----:B------:R-:W-:-:S08]  /*2cd0*/  SHF.L.U32 R3, R12, 0x1f, RZ ;  /* 0x0000001f0c037819 */ /* 0x000fd000000006ff */
[----:B------:R-:W2:Y:S02]  /*2ce0*/  SYNCS.PHASECHK.TRANS64 P0, [UR4+0x90], R3 ;  /* 0x00009003ff0075a7 */ /* 0x000ea40008001004 */
[----:B--2---:R-:W-:Y:S05]  /*2cf0*/  @P0 BRA `(.L_x_51) ;  /* 0x0000000000080947 */ /* 0x004fea0003800000 */
[----:B------:R-:W2:Y:S02]  /*2d00*/  SYNCS.PHASECHK.TRANS64.TRYWAIT P0, [UR4+0x90], R3 ;  /* 0x00009003ff0075a7 */ /* 0x000ea40008001104 */
[----:B--2---:R-:W-:Y:S05]  /*2d10*/  @!P0 BRA `(.L_x_52) ;  /* 0x0000006800c08947 */ /* 0x004fea0003800000 */
.L_x_51:
[----:B------:R-:W-:-:S04]  /*2d20*/  UIADD3 UR7, UPT, UPT, UR5, 0x1, URZ ;  /* 0x0000000105077890 */ /* 0x000fc8000fffe0ff */
[----:B------:R-:W-:-:S04]  /*2d30*/  UISETP.NE.AND UP0, UPT, UR7, 0x2, UPT ;  /* 0x000000020700788c */ /* 0x000fc8000bf05270 */
[----:B------:R-:W-:Y:S02]  /*2d40*/  USEL UR8, URZ, 0x1, UP0 ;  /* 0x00000001ff087887 */ /* 0x000fe40008000000 */
[----:B------:R-:W-:-:S04]  /*2d50*/  USEL UR7, UR7, URZ, UP0 ;  /* 0x000000ff07077287 */ /* 0x000fc80008000000 */
[----:B------:R-:W-:Y:S01]  /*2d60*/  ULEA UR7, UR7, UR6, 0x3 ;  /* 0x0000000607077291 */ /* 0x000fe2000f8e18ff */
[----:B--2---:R-:W-:-:S04]  /*2d70*/  LOP3.LUT R3, R12, UR8, RZ, 0x3c, !PT ;  /* 0x000000080c037c12 */ /* 0x004fc8000f8e3cff */
[----:B------:R-:W-:-:S04]  /*2d80*/  SHF.L.U32 R0, R3, 0x1f, RZ ;  /* 0x0000001f03007819 */ /* 0x000fc800000006ff */
[----:B------:R-:W2:Y:S02]  /*2d90*/  SYNCS.PHASECHK.TRANS64 P0, [UR7+0x90], R0 ;  /* 0x00009000ff0075a7 */ /* 0x000ea40008001007 */
[----:B-12---:R-:W-:Y:S05]  /*2da0*/  @P0 EXIT ;  /* 0x000000000000094d */ /* 0x006fea0003800000 */
[----:B------:R-:W-:Y:S02]  /*2db0*/  SHF.L.U32 R3, R3, 0x1f, RZ ;  /* 0x0000001f03037819 */ /* 0x000fe400000006ff */
[----:B------:R-:W-:-:S07]  /*2dc0*/  MOV R0, UR7 ;  /* 0x0000000700007c02 */ /* 0x000fce0008000f00 */
.L_x_53:
[----:B-1----:R1:W2:Y:S02]  /*2dd0*/  SYNCS.PHASECHK.TRANS64.TRYWAIT P0, [R0+URZ+0x90], R3 ;  /* 0x00009003000075a7 */ /* 0x0022a400080011ff */
[----:B--2---:R-:W-:Y:S05]  /*2de0*/  @!P0 NANOSLEEP.SYNCS 0x989680 ;  /* 0x009896800000895d */ /* 0x004fea0003900000 */
[----:B------:R-:W2:Y:S02]  /*2df0*/  @!P0 SYNCS.PHASECHK.TRANS64 P0, [R0+URZ+0x90], R3 ;  /* 0x00009003000085a7 */ /* 0x000ea400080010ff */
[----:B--2---:R-:W-:Y:S05]  /*2e00*/  @P0 EXIT ;  /* 0x000000000000094d */ /* 0x004fea0003800000 */
[----:B------:R-:W-:Y:S05]  /*2e10*/  BRA `(.L_x_53) ;  /* 0xfffffffc00ec7947 */ /* 0x000fea000383ffff */
.L_x_46:
[----:B------:R-:W-:Y:S05]  /*2e20*/  BRA.U UP4, `(.L_x_54) ;  /* 0x0000000d04a07547 */ /* 0x000fea000b800000 */
[----:B------:R-:W2:Y:S01]  /*2e30*/  S2UR UR7, SR_CgaCtaId ;  /* 0x00000000000779c3 */ /* 0x000ea20000008800 */
[----:B------:R-:W-:Y:S01]  /*2e40*/  UMOV UR4, 0x40 ;  /* 0x0000004000047882 */ /* 0x000fe20000000000 */
[----:B------:R-:W-:Y:S01]  /*2e50*/  NOP ;  /* 0x0000000000007918 */ /* 0x000fe20000000000 */
[----:B------:R-:W-:Y:S01]  /*2e60*/  UMOV UR6, 0x400 ;  /* 0x0000040000067882 */ /* 0x000fe20000000000 */
[----:B--2---:R-:W-:Y:S02]  /*2e70*/  ULEA UR5, UR7, UR4, 0x18 ;  /* 0x0000000407057291 */ /* 0x004fe4000f8ec0ff */
[----:B------:R-:W-:-:S07]  /*2e80*/  ULEA UR6, UR7, UR6, 0x18 ;  /* 0x0000000607067291 */ /* 0x000fce000f8ec0ff */
[----:B------:R-:W2:Y:S02]  /*2e90*/  LDS.U8 R0, [UR5+0x1c] ;  /* 0x00001c05ff007984 */ /* 0x000ea40008000000 */
[----:B--2---:R-:W-:-:S13]  /*2ea0*/  ISETP.NE.AND P0, PT, R0, RZ, PT ;  /* 0x000000ff0000720c */ /* 0x004fda0003f05270 */
[----:B------:R-:W-:Y:S05]  /*2eb0*/  @P0 BRA `(.L_x_55) ;  /* 0x0000000000580947 */ /* 0x000fea0003800000 */
[----:B------:R-:W-:-:S13]  /*2ec0*/  ELECT P0, URZ, PT ;  /* 0x0000000000ff782f */ /* 0x000fda0003800000 */
[----:B------:R-:W-:Y:S05]  /*2ed0*/  @!P0 BRA `(.L_x_56) ;  /* 0x0000000000608947 */ /* 0x000fea0003800000 */
[----:B------:R-:W-:Y:S01]  /*2ee0*/  UMOV UR4, 0x10 ;  /* 0x0000001000047882 */ /* 0x000fe20000000000 */
[----:B------:R-:W-:Y:S01]  /*2ef0*/  HFMA2 R0, -RZ, RZ, 0, 5.9604644775390625e-08 ;  /* 0x00000001ff007431 */ /* 0x000fe200000001ff */
[----:B------:R-:W-:-:S03]  /*2f00*/  MOV R3, 0xffff ;  /* 0x0000ffff00037802 */ /* 0x000fc60000000f00 */
[----:B------:R-:W-:Y:S04]  /*2f10*/  DEPBAR.LE SB2, 0x36 ;  /* 0x0000ad800000791a */ /* 0x000fe80000000000 */
[----:B------:R-:W2:Y:S02]  /*2f20*/  UTCATOMSWS.FIND_AND_SET.ALIGN UP0, UR4, UR4 ;  /* 0x00000004000475e3 */ /* 0x000ea40008000800 */
[----:B--2---:R-:W-:Y:S01]  /*2f30*/  MOV R4, UR4 ;  /* 0x0000000400047c02 */ /* 0x004fe20008000f00 */
[----:B------:R-:W-:Y:S06]  /*2f40*/  BRA.U UP0, `(.L_x_57) ;  /* 0x0000000100187547 */ /* 0x000fec000b800000 */
.L_x_58:
[----:B------:R-:W-:Y:S05]  /*2f50*/  NANOSLEEP 0x64 ;  /* 0x000000640000795d */ /* 0x000fea0003800000 */
[----:B------:R-:W-:-:S05]  /*2f60*/  UMOV UR4, 0x10 ;  /* 0x0000001000047882 */ /* 0x000fca0000000000 */
[----:B------:R-:W-:Y:S04]  /*2f70*/  DEPBAR.LE SB2, 0x36 ;  /* 0x0000ad800000791a */ /* 0x000fe80000000000 */
[----:B------:R-:W2:Y:S02]  /*2f80*/  UTCATOMSWS.FIND_AND_SET.ALIGN UP0, UR4, UR4 ;  /* 0x00000004000475e3 */ /* 0x000ea40008000800 */
[----:B--2---:R-:W-:Y:S01]  /*2f90*/  MOV R4, UR4 ;  /* 0x0000000400047c02 */ /* 0x004fe20008000f00 */
[----:B------:R-:W-:Y:S05]  /*2fa0*/  BRA.U !UP0, `(.L_x_58) ;  /* 0xfffffffd08e87547 */ /* 0x000fea000b83ffff */
.L_x_57:
[-C--:B------:R-:W-:Y:S02]  /*2fb0*/  SHF.L.U32 R3, R3, R4.reuse, RZ ;  /* 0x0000000403037219 */ /* 0x080fe400000006ff */
[----:B------:R-:W-:Y:S01]  /*2fc0*/  SHF.L.U32 R0, R0, R4, RZ ;  /* 0x0000000400007219 */ /* 0x000fe200000006ff */
[----:B------:R-:W-:Y:S02]  /*2fd0*/  IMAD.SHL.U32 R4, R4, 0x20, RZ ;  /* 0x0000002004047824 */ /* 0x000fe400078e00ff */
[----:B------:R2:W-:Y:S04]  /*2fe0*/  ATOMS.OR RZ, [UR5+0x14], R3 ;  /* 0x00001403ffff798c */ /* 0x0005e8000b000005 */
[----:B------:R2:W-:Y:S04]  /*2ff0*/  ATOMS.OR RZ, [UR5+0x18], R0 ;  /* 0x00001800ffff798c */ /* 0x0005e8000b000005 */
[----:B------:R2:W-:Y:S01]  /*3000*/  STS [UR6+0x130], R4 ;  /* 0x00013004ff007988 */ /* 0x0005e20008000806 */
[----:B------:R-:W-:Y:S05]  /*3010*/  BRA `(.L_x_56) ;  /* 0x0000000000107947 */ /* 0x000fea0003800000 */
.L_x_55:
[----:B------:R-:W-:Y:S02]  /*3020*/  MOV R0, 0xffffffff ;  /* 0xffffffff00007802 */ /* 0x000fe40000000f00 */
[----:B------:R-:W-:-:S03]  /*3030*/  MOV R4, 0x3060 ;  /* 0x0000306000047802 */ /* 0x000fc60000000f00 */
[----:B------:R2:W-:Y:S04]  /*3040*/  STS [UR6+0x130], R0 ;  /* 0x00013000ff007988 */ /* 0x0005e80008000806 */
[----:B-12--5:R-:W-:Y:S05]  /*3050*/  CALL.REL.NOINC `($__internal_1_$__cuda_sm10x_tcgen05_guardrail_trap_phase_invalid_during_alloc) ;  /* 0x0000007000087944 */ /* 0x026fea0003c00000 */
.L_x_56:
[----:B------:R-:W-:Y:S05]  /*3060*/  WARPSYNC.ALL ;  /* 0x0000000000007948 */ /* 0x000fea0003800000 */
[----:B------:R-:W3:Y:S01]  /*3070*/  S2UR UR4, SR_CgaCtaId ;  /* 0x00000000000479c3 */ /* 0x000ee20000008800 */
[----:B------:R-:W-:Y:S01]  /*3080*/  UMOV UR17, 0x400 ;  /* 0x0000040000117882 */ /* 0x000fe20000000000 */
[----:B------:R-:W-:-:S06]  /*3090*/  NOP ;  /* 0x0000000000007918 */ /* 0x000fcc0000000000 */
[----:B------:R-:W-:Y:S06]  /*30a0*/  BAR.ARV 0x6, 0xa0 ;  /* 0x0182800000007b1d */ /* 0x000fec0000002000 */
[----:B------:R-:W4:Y:S01]  /*30b0*/  LDCU UR5, c[0x0][0x38c] ;  /* 0x00007180ff0577ac */ /* 0x000f220008000800 */
[----:B------:R-:W-:Y:S01]  /*30c0*/  LOP3.LUT R2, R2, 0xffff, RZ, 0xc0, !PT ;  /* 0x0000ffff02027812 */ /* 0x000fe200078ec0ff */
[----:B------:R-:W-:Y:S01]  /*30d0*/  IMAD.MOV.U32 R11, RZ, RZ, 0x1 ;  /* 0x00000001ff0b7424 */ /* 0x000fe200078e00ff */
[----:B------:R-:W-:Y:S01]  /*30e0*/  CS2R R8, SRZ ;  /* 0x0000000000087805 */ /* 0x000fe2000001ff00 */
[----:B------:R-:W1:Y:S01]  /*30f0*/  LDCU UR8, c[0x0][0x38c] ;  /* 0x00007180ff0877ac */ /* 0x000e620008000800 */
[----:B------:R-:W-:Y:S01]  /*3100*/  R2UR UR19, R2 ;  /* 0x00000000021372ca */ /* 0x000fe200000e0000 */
[----:B------:R-:W-:Y:S01]  /*3110*/  IMAD.MOV.U32 R10, RZ, RZ, RZ ;  /* 0x000000ffff0a7224 */ /* 0x000fe200078e00ff */
[----:B------:R-:W-:Y:S01]  /*3120*/  UMOV UR22, URZ ;  /* 0x000000ff00167c82 */ /* 0x000fe20008000000 */
[----:B------:R-:W-:Y:S01]  /*3130*/  UMOV UR14, URZ ;  /* 0x000000ff000e7c82 */ /* 0x000fe20008000000 */
[----:B---3--:R-:W-:Y:S01]  /*3140*/  ULEA UR17, UR4, UR17, 0x18 ;  /* 0x0000001104117291 */ /* 0x008fe2000f8ec0ff */
[----:B------:R-:W-:Y:S01]  /*3150*/  UMOV UR26, 0x0 ;  /* 0x00000000001a7882 */ /* 0x000fe20000000000 */
[----:B------:R-:W-:-:S02]  /*3160*/  UMOV UR27, 0x4400490 ;  /* 0x04400490001b7882 */ /* 0x000fc40000000000 */
[----:B------:R-:W-:Y:S02]  /*3170*/  UIADD3 UR6, UPT, UPT, UR17, 0x8800, URZ ;  /* 0x0000880011067890 */ /* 0x000fe4000fffe0ff */
[----:B------:R-:W-:Y:S02]  /*3180*/  UIADD3 UR7, UPT, UPT, UR17, 0xb800, URZ ;  /* 0x0000b80011077890 */ /* 0x000fe4000fffe0ff */
[----:B----4-:R-:W-:Y:S01]  /*3190*/  UIADD3 UR5, UPT, UPT, UR5, 0x1f, URZ ;  /* 0x0000001f05057890 */ /* 0x010fe2000fffe0ff */
[----:B--2---:R-:W2:Y:S01]  /*31a0*/  LDS R0, [UR17+0x130] ;  /* 0x00013011ff007984 */ /* 0x004ea20008000800 */
[----:B------:R-:W-:Y:S02]  /*31b0*/  USHF.R.U32.HI UR6, URZ, 0x4, UR6 ;  /* 0x00000004ff067899 */ /* 0x000fe40008011606 */
[----:B------:R-:W-:Y:S02]  /*31c0*/  USHF.R.S32.HI UR4, URZ, 0x1f, UR5 ;  /* 0x0000001fff047899 */ /* 0x000fe40008011405 */
[----:B------:R-:W-:-:S02]  /*31d0*/  ULOP3.LUT UR6, UR6, 0x3fff, URZ, 0xc0, !UPT ;  /* 0x00003fff06067892 */ /* 0x000fc4000f8ec0ff */
[----:B------:R-:W-:Y:S02]  /*31e0*/  ULEA.HI UR4, UR4, UR5, URZ, 0x5 ;  /* 0x0000000504047291 */ /* 0x000fe4000f8f28ff */
[----:B------:R-:W-:Y:S02]  /*31f0*/  USHF.R.U32.HI UR5, URZ, 0x4, UR7 ;  /* 0x00000004ff057899 */ /* 0x000fe40008011607 */
[----:B------:R-:W-:Y:S02]  /*3200*/  USHF.R.S32.HI UR28, URZ, 0x5, UR4 ;  /* 0x00000005ff1c7899 */ /* 0x000fe40008011404 */
[----:B------:R-:W-:Y:S02]  /*3210*/  ULOP3.LUT UR5, UR5, 0x3fff, URZ, 0xc0, !UPT ;  /* 0x00003fff05057892 */ /* 0x000fe4000f8ec0ff */
[----:B------:R-:W-:Y:S02]  /*3220*/  UISETP.LT.AND UP0, UPT, UR28, 0x1, UPT ;  /* 0x000000011c00788c */ /* 0x000fe4000bf01270 */
[----:B------:R-:W-:-:S02]  /*3230*/  ULOP3.LUT UR20, UR6, 0x10000, URZ, 0xfc, !UPT ;  /* 0x0001000006147892 */ /* 0x000fc4000f8efcff */
[----:B------:R-:W-:Y:S02]  /*3240*/  USEL UR29, UR28, 0x1, !UP0 ;  /* 0x000000011c1d7887 */ /* 0x000fe4000c000000 */
[----:B------:R-:W-:Y:S02]  /*3250*/  ULOP3.LUT UR21, UR5, 0x10000, URZ, 0xfc, !UPT ;  /* 0x0001000005157892 */ /* 0x000fe4000f8efcff */
[----:B------:R-:W-:Y:S02]  /*3260*/  UIADD3 UR29, UPT, UPT, -UR29, URZ, URZ ;  /* 0x000000ff1d1d7290 */ /* 0x000fe4000fffe1ff */
[----:B-1----:R-:W-:Y:S01]  /*3270*/  UISETP.GE.AND UP4, UPT, UR8, 0x1, UPT ;  /* 0x000000010800788c */ /* 0x002fe2000bf86270 */
[----:B------:R-:W-:Y:S01]  /*3280*/  UMOV UR24, 0x0 ;  /* 0x0000000000187882 */ /* 0x000fe20000000000 */
[----:B------:R-:W-:Y:S01]  /*3290*/  UMOV UR25, 0x4400490 ;  /* 0x0440049000197882 */ /* 0x000fe20000000000 */
[----:B--2---:R-:W-:-:S15]  /*32a0*/  R2UR UR30, R0 ;  /* 0x00000000001e72ca */ /* 0x004fde00000e0000 */
.L_x_65:
[----:B------:R-:W-:Y:S02]  /*32b0*/  LEA R0, R10, UR17, 0x3 ;  /* 0x000000110a007c11 */ /* 0x000fe4000f8e18ff */
[----:B------:R-:W-:Y:S02]  /*32c0*/  SHF.L.U32 R5, R9, 0x1f, RZ ;  /* 0x0000001f09057819 */ /* 0x000fe400000006ff */
[----:B------:R-:W-:Y:S01]  /*32d0*/  PLOP3.LUT P0, PT, PT, PT, UP4, 0x80, 0x8 ;  /* 0x000000000008781c */ /* 0x000fe20003f0f048 */
[----:B------:R-:W-:Y:S01]  /*32e0*/  VIADD R3, R0, 0x90 ;  /* 0x0000009000037836 */ /* 0x000fe20000000000 */
[----:B-1----:R-:W1:Y:S02]  /*32f0*/  SYNCS.PHASECHK.TRANS64.TRYWAIT P1, [R0+URZ+0x80], R5 ;  /* 0x00008005000075a7 */ /* 0x002e6400080211ff */
[----:B-1-3--:R-:W-:Y:S09]  /*3300*/  @!P1 BRA `(.L_x_59) ;  /* 0x00000064005c9947 */ /* 0x00aff20003800000 */
.L_x_150:
[----:B------:R-:W-:Y:S01]  /*3310*/  LEA R4, R10, UR17, 0x4 ;  /* 0x000000110a047c11 */ /* 0x000fe2000f8e20ff */
[----:B------:R-:W-:Y:S01]  /*3320*/  @UP4 ULEA UR4, UR14, UR17, 0x3 ;  /* 0x000000110e044291 */ /* 0x000fe2000f8e18ff */
[----:B------:R-:W-:Y:S01]  /*3330*/  PLOP3.LUT P2, PT, PT, PT, PT, 0x80, 0x8 ;  /* 0x000000000008781c */ /* 0x000fe20003f4f070 */
[----:B------:R-:W-:Y:S01]  /*3340*/  ULEA UR23, UR22, UR17, 0x3 ;  /* 0x0000001116177291 */ /* 0x000fe2000f8e18ff */
[----:B------:R-:W-:Y:S02]  /*3350*/  PRMT R3, RZ, 0x654, R3 ;  /* 0x00000654ff037816 */ /* 0x000fe40000000003 */
[----:B-1----:R-:W1:Y:S01]  /*3360*/  LDS.128 R4, [R4+0x110] ;  /* 0x0001100004047984 */ /* 0x002e620000000c00 */
[----:B------:R-:W-:Y:S02]  /*3370*/  @P0 SHF.L.U32 R2, R8, 0x1f, RZ ;  /* 0x0000001f08020819 */ /* 0x000fe400000006ff */
[----:B------:R-:W-:Y:S01]  /*3380*/  SHF.L.U32 R0, R11, 0x1f, RZ ;  /* 0x0000001f0b007819 */ /* 0x000fe200000006ff */
[----:B------:R-:W-:Y:S01]  /*3390*/  @!PT LDS RZ, [RZ] ;  /* 0x00000000fffff984 */ /* 0x000fe20000000800 */
[----:B------:R-:W-:Y:S01]  /*33a0*/  @!PT LDS RZ, [RZ] ;  /* 0x00000000fffff984 */ /* 0x000fe20000000800 */
[----:B------:R-:W-:Y:S01]  /*33b0*/  @!PT LDS RZ, [RZ] ;  /* 0x00000000fffff984 */ /* 0x000fe20000000800 */
[----:B------:R-:W-:Y:S01]  /*33c0*/  @!PT LDS RZ, [RZ] ;  /* 0x00000000fffff984 */ /* 0x000fe20000000800 */
[----:B------:R2:W-:Y:S06]  /*33d0*/  MEMBAR.ALL.CTA ;  /* 0x0000000000007992 */ /* 0x0005ec0000008000 */
[----:B--2---:R-:W2:Y:S02]  /*33e0*/  FENCE.VIEW.ASYNC.S ;  /* 0x00000000000073c6 */ /* 0x004ea40000000000 */
[----:B--2---:R2:W-:Y:S01]  /*33f0*/  SYNCS.ARRIVE.TRANS64.RED.A1T0 RZ, [R3+URZ], RZ ;  /* 0x000000ff03ff79a7 */ /* 0x0045e200081004ff */
[----:B------:R2:W3:Y:S01]  /*3400*/  @P0 SYNCS.PHASECHK.TRANS64.TRYWAIT P2, [UR4], R2 ;  /* 0x00000002ff0005a7 */ /* 0x0004e20008041104 */
[----:B------:R-:W-:Y:S01]  /*3410*/  ULEA.HI UR4, UR22, UR22, URZ, 0x1 ;  /* 0x0000001616047291 */ /* 0x000fe2000f8f08ff */
[----:B-1----:R-:W-:-:S03]  /*3420*/  LOP3.LUT P1, RZ, R6, 0x1, RZ, 0xc0, !PT ;  /* 0x0000000106ff7812 */ /* 0x002fc6000782c0ff */
[----:B------:R-:W-:Y:S02]  /*3430*/  USHF.L.U32 UR18, UR4, 0x7, URZ ;  /* 0x0000000704127899 */ /* 0x000fe400080006ff */
[----:B------:R-:W-:Y:S02]  /*3440*/  ULOP3.LUT UR4, UR4, 0xffe, URZ, 0xc0, !UPT ;  /* 0x00000ffe04047892 */ /* 0x000fe4000f8ec0ff */
[----:B------:R-:W-:Y:S02]  /*3450*/  ULOP3.LUT UR18, UR18, 0xffffff00, URZ, 0xc0, !UPT ;  /* 0xffffff0012127892 */ /* 0x000fe4000f8ec0ff */
[----:B------:R-:W-:Y:S02]  /*3460*/  UIADD3 UR4, UPT, UPT, -UR4, UR22, URZ ;  /* 0x0000001604047290 */ /* 0x000fe4000fffe1ff */
[----:B------:R-:W-:Y:S01]  /*3470*/  UIADD3 UR18, UPT, UPT, UR30, UR18, URZ ;  /* 0x000000121e127290 */ /* 0x000fe2000fffe0ff */
[----:B------:R-:W1:Y:S03]  /*3480*/  SYNCS.PHASECHK.TRANS64.TRYWAIT P0, [UR23+0xc0], R0 ;  /* 0x0000c000ff0075a7 */ /* 0x000e660008001117 */
[----:B------:R-:W-:Y:S01]  /*3490*/  ULEA UR18, UR4, UR18, 0x14 ;  /* 0x0000001204127291 */ /* 0x000fe2000f8ea0ff */
[----:B-123--:R-:W-:Y:S11]  /*34a0*/  @!P0 BRA `(.L_x_60) ;  /* 0x0000006400088947 */ /* 0x00eff60003800000 */
.L_x_152:
[----:B------:R-:W-:Y:S01]  /*34b0*/  IADD3 R10, PT, PT, R10, 0x1, RZ ;  /* 0x000000010a0a7810 */ /* 0x000fe20007ffe0ff */
[----:B------:R-:W-:Y:S06]  /*34c0*/  BRA.U !UP4, `(.L_x_61) ;  /* 0x000000010c987547 */ /* 0x000fec000b800000 */
[----:B------:R-:W-:Y:S01]  /*34d0*/  UPLOP3.LUT UP2, UPT, UPT, UPT, UPT, 0x40, 0x4 ;  /* 0x000000000004789c */ /* 0x000fe20003f4e870 */
[----:B------:R-:W-:Y:S01]  /*34e0*/  UMOV UR16, UR29 ;  /* 0x0000001d00107c82 */ /* 0x000fe20008000000 */
[----:B------:R-:W-:Y:S01]  /*34f0*/  UMOV UR15, UR28 ;  /* 0x0000001c000f7c82 */ /* 0x000fe20008000000 */
[----:B------:R-:W-:-:S08]  /*3500*/  UMOV UR6, UR14 ;  /* 0x0000000e00067c82 */ /* 0x000fd00008000000 */
.L_x_64:
[----:B------:R-:W-:Y:S02]  /*3510*/  UIADD3 UR16, UPT, UPT, UR16, 0x1, URZ ;  /* 0x0000000110107890 */ /* 0x000fe4000fffe0ff */
[----:B--2---:R-:W-:Y:S02]  /*3520*/  ULEA UR5, UR6, UR17, 0x3 ;  /* 0x0000001106057291 */ /* 0x004fe4000f8e18ff */
[----:B------:R-:W-:Y:S01]  /*3530*/  UISETP.NE.AND UP3, UPT, UR16, URZ, UPT ;  /* 0x000000ff1000728c */ /* 0x000fe2000bf65270 */
[----:B---3--:R-:W-:Y:S10]  /*3540*/  @P2 BRA `(.L_x_62) ;  /* 0x00000000000c2947 */ /* 0x008ff40003800000 */
[----:B-1----:R-:W-:Y:S04]  /*3550*/  SHF.L.U32 R3, R8, 0x1f, RZ ;  /* 0x0000001f08037819 */ /* 0x002fe800000006ff */
[----:B------:R-:W1:Y:S02]  /*3560*/  SYNCS.PHASECHK.TRANS64.TRYWAIT P0, [UR5], R3 ;  /* 0x00000003ff0075a7 */ /* 0x000e640008001105 */
[----:B-1----:R-:W-:Y:S05]  /*3570*/  @!P0 BRA `(.L_x_63) ;  /* 0x0000006000ec8947 */ /* 0x002fea0003800000 */
.L_x_62:
[----:B------:R-:W-:Y:S01]  /*3580*/  UISETP.NE.AND UP0, UPT, UR15, 0x1, UPT ;  /* 0x000000010f00788c */ /* 0x000fe2000bf05270 */
[----:B------:R-:W-:Y:S01]  /*3590*/  PLOP3.LUT P2, PT, PT, PT, PT, 0x80, 0x8 ;  /* 0x000000000008781c */ /* 0x000fe20003f4f070 */
[----:B------:R-:W-:Y:S02]  /*35a0*/  UIADD3 UR4, UPT, UPT, UR6, 0x1, URZ ;  /* 0x0000000106047890 */ /* 0x000fe4000fffe0ff */
[----:B------:R-:W-:Y:S02]  /*35b0*/  ULEA UR12, UR6, UR21, 0xa ;  /* 0x00000015060c7291 */ /* 0x000fe4000f8e50ff */
[----:B------:R-:W-:Y:S01]  /*35c0*/  UISETP.NE.AND UP1, UPT, UR4, 0x3, UPT ;  /* 0x000000030400788c */ /* 0x000fe2000bf25270 */
[----:B------:R-:W-:Y:S01]  /*35d0*/  PLOP3.LUT P0, PT, PT, PT, UP0, 0x80, 0x8 ;  /* 0x000000000008781c */ /* 0x000fe20003f0f008 */
[----:B------:R-:W-:Y:S02]  /*35e0*/  UIADD3 UR10, UPT, UPT, UR12, 0x2, URZ ;  /* 0x000000020c0a7890 */ /* 0x000fe4000fffe0ff */
[----:B------:R-:W-:Y:S02]  /*35f0*/  USEL UR7, URZ, 0x1, UP1 ;  /* 0x00000001ff077887 */ /* 0x000fe40008800000 */
[----:B------:R-:W-:Y:S02]  /*3600*/  USEL UR14, UR4, URZ, UP1 ;  /* 0x000000ff040e7287 */ /* 0x000fe40008800000 */
[----:B------:R-:W-:Y:S02]  /*3610*/  UIADD3 UR15, UPT, UPT, UR15, -0x1, URZ ;  /* 0xffffffff0f0f7890 */ /* 0x000fe4000fffe0ff */
[----:B------:R-:W-:Y:S01]  /*3620*/  @UP0 ULEA UR4, UR14, UR17, 0x3 ;  /* 0x000000110e040291 */ /* 0x000fe2000f8e18ff */
[----:B------:R-:W-:Y:S01]  /*3630*/  LOP3.LUT R8, R8, UR7, RZ, 0x3c, !PT ;  /* 0x0000000708087c12 */ /* 0x000fe2000f8e3cff */
[----:B------:R-:W-:Y:S01]  /*3640*/  UIADD3 UR7, UPT, UPT, UR5, 0x18, URZ ;  /* 0x0000001805077890 */ /* 0x000fe2000fffe0ff */
[----:B------:R-:W-:Y:S02]  /*3650*/  UMOV UR13, 0x80004020 ;  /* 0x80004020000d7882 */ /* 0x000fe40000000000 */
[----:B-1----:R-:W-:Y:S01]  /*3660*/  @P0 SHF.L.U32 R0, R8, 0x1f, RZ ;  /* 0x0000001f08000819 */ /* 0x002fe200000006ff */
[----:B------:R-:W-:Y:S01]  /*3670*/  UMOV UR5, 0x80004020 ;  /* 0x8000402000057882 */ /* 0x000fe20000000000 */
[----:B------:R-:W-:Y:S01]  /*3680*/  UMOV UR11, 0x80004020 ;  /* 0x80004020000b7882 */ /* 0x000fe20000000000 */
[----:B------:R-:W-:Y:S01]  /*3690*/  UMOV UR9, 0x80004020 ;  /* 0x8000402000097882 */ /* 0x000fe20000000000 */
[----:B------:R2:W3:Y:S01]  /*36a0*/  @P0 SYNCS.PHASECHK.TRANS64.TRYWAIT P2, [UR4], R0 ;  /* 0x00000000ff0005a7 */ /* 0x0004e20008041104 */
[----:B------:R-:W-:Y:S03]  /*36b0*/  ULEA UR4, UR6, UR20, 0x8 ;  /* 0x0000001406047291 */ /* 0x000fe6000f8e40ff */
[----:B------:R-:W-:Y:S01]  /*36c0*/  UMOV UR6, UR14 ;  /* 0x0000000e00067c82 */ /* 0x000fe20008000000 */
[----:B------:R-:W-:Y:S05]  /*36d0*/  UIADD3 UR8, UPT, UPT, UR4, 0x2, URZ ;  /* 0x0000000204087890 */ /* 0x000fea000fffe0ff */
[----:B------:R2:W-:Y:S01]  /*36e0*/  UTCHMMA gdesc[UR4], gdesc[UR12], tmem[UR18], tmem[UR26], idesc[UR27], UP2 ;  /* 0x00ff1a0c040075ea */ /* 0x0005e20009000012 */
[----:B------:R-:W-:Y:S03]  /*36f0*/  UPLOP3.LUT UP2, UPT, UPT, UPT, UPT, 0x80, 0x8 ;  /* 0x000000000008789c */ /* 0x000fe60003f4f070 */
[----:B------:R2:W-:Y:S01]  /*3700*/  UTCHMMA gdesc[UR8], gdesc[UR10], tmem[UR18], tmem[UR24], idesc[UR25], UPT ;  /* 0x00ff180a080075ea */ /* 0x0005e2000b800012 */
[----:B------:R2:W-:Y:S01]  /*3710*/  UTCBAR.MULTICAST [UR7], URZ, UR19 ;  /* 0x000000ff070073e9 */ /* 0x0005e20008000813 */
[----:B------:R-:W-:Y:S06]  /*3720*/  BRA.U UP3, `(.L_x_64) ;  /* 0xfffffffd03787547 */ /* 0x000fec000b83ffff */
.L_x_61:
[----:B--2---:R-:W-:Y:S01]  /*3730*/  UIADD3 UR4, UPT, UPT, UR22, 0x1, URZ ;  /* 0x0000000116047890 */ /* 0x004fe2000fffe0ff */
[C---:B------:R-:W-:Y:S01]  /*3740*/  ISETP.NE.AND P0, PT, R10.reuse, 0x2, PT ;  /* 0x000000020a00780c */ /* 0x040fe20003f05270 */
[----:B------:R-:W-:Y:S02]  /*3750*/  UIADD3 UR5, UPT, UPT, UR23, 0xa0, URZ ;  /* 0x000000a017057890 */ /* 0x000fe4000fffe0ff */
[----:B------:R-:W-:Y:S01]  /*3760*/  UISETP.NE.AND UP0, UPT, UR4, 0x4, UPT ;  /* 0x000000040400788c */ /* 0x000fe2000bf05270 */
[----:B-1----:R-:W-:Y:S02]  /*3770*/  SEL R0, RZ, 0x1, P0 ;  /* 0x00000001ff007807 */ /* 0x002fe40000000000 */
[----:B------:R-:W-:Y:S01]  /*3780*/  SEL R10, R10, RZ, P0 ;  /* 0x000000ff0a0a7207 */ /* 0x000fe20000000000 */
[----:B------:R-:W-:Y:S01]  /*3790*/  USEL UR6, URZ, 0x1, UP0 ;  /* 0x00000001ff067887 */ /* 0x000fe20008000000 */
[----:B------:R-:W-:Y:S01]  /*37a0*/  LOP3.LUT R9, R9, R0, RZ, 0x3c, !PT ;  /* 0x0000000009097212 */ /* 0x000fe200078e3cff */
[----:B------:R-:W-:Y:S01]  /*37b0*/  USEL UR22, UR4, URZ, UP0 ;  /* 0x000000ff04167287 */ /* 0x000fe20008000000 */
[----:B------:R1:W-:Y:S03]  /*37c0*/  UTCBAR [UR5], URZ ;  /* 0x000000ff050073e9 */ /* 0x0003e600080000ff */
[----:B------:R-:W-:Y:S01]  /*37d0*/  LOP3.LUT R11, R11, UR6, RZ, 0x3c, !PT ;  /* 0x000000060b0b7c12 */ /* 0x000fe2000f8e3cff */
[----:B------:R-:W-:Y:S07]  /*37e0*/  @P1 BRA `(.L_x_65) ;  /* 0xfffffff800b01947 */ /* 0x000fee000383ffff */
[----:B------:R-:W2:Y:S01]  /*37f0*/  S2UR UR8, SR_CgaCtaId ;  /* 0x00000000000879c3 */ /* 0x000ea20000008800 */
[----:B------:R-:W-:Y:S01]  /*3800*/  ELECT P0, URZ, PT ;  /* 0x0000000000ff782f */ /* 0x000fe20003800000 */
[----:B------:R-:W-:Y:S01]  /*3810*/  IMAD.MOV.U32 R0, RZ, RZ, 0x1 ;  /* 0x00000001ff007424 */ /* 0x000fe200078e00ff */
[----:B------:R-:W-:Y:S01]  /*3820*/  UIADD3 UR17, UPT, UPT, UR17, 0xc0, URZ ;  /* 0x000000c011117890 */ /* 0x000fe2000fffe0ff */
[----:B------:R-:W-:Y:S01]  /*3830*/  SHF.L.U32 R3, R11, 0x1f, RZ ;  /* 0x0000001f0b037819 */ /* 0x000fe200000006ff */
[----:B------:R-:W-:-:S03]  /*3840*/  UMOV UR4, 0x40 ;  /* 0x0000004000047882 */ /* 0x000fc60000000000 */
[----:B------:R-:W-:Y:S01]  /*3850*/  UVIRTCOUNT.DEALLOC.SMPOOL 0x80 ;  /* 0x000000800000784c */ /* 0x000fe20000000000 */
[----:B--2---:R-:W-:Y:S02]  /*3860*/  ULEA UR8, UR8, UR4, 0x18 ;  /* 0x0000000408087291 */ /* 0x004fe4000f8ec0ff */
[----:B------:R-:W-:-:S07]  /*3870*/  ULEA UR4, UR22, UR17, 0x3 ;  /* 0x0000001116047291 */ /* 0x000fce000f8e18ff */
[----:B------:R2:W-:Y:S02]  /*3880*/  @P0 STS.U8 [UR8+0x1c], R0 ;  /* 0x00001c00ff000988 */ /* 0x0005e40008000008 */
[----:B------:R-:W4:Y:S02]  /*3890*/  SYNCS.PHASECHK.TRANS64.TRYWAIT P0, [UR4], R3 ;  /* 0x00000003ff0075a7 */ /* 0x000f240008001104 */
[----:B--2-4-:R-:W-:Y:S05]  /*38a0*/  @!P0 BRA `(.L_x_66) ;  /* 0x0000006000388947 */ /* 0x014fea0003800000 */
.L_x_155:
[----:B------:R-:W-:-:S04]  /*38b0*/  UIADD3 UR4, UPT, UPT, UR22, 0x1, URZ ;  /* 0x0000000116047890 */ /* 0x000fc8000fffe0ff */
[----:B------:R-:W-:-:S04]  /*38c0*/  UISETP.NE.AND UP0, UPT, UR4, 0x4, UPT ;  /* 0x000000040400788c */ /* 0x000fc8000bf05270 */
[----:B------:R-:W-:Y:S02]  /*38d0*/  USEL UR6, URZ, 0x1, UP0 ;  /* 0x00000001ff067887 */ /* 0x000fe40008000000 */
[----:B------:R-:W-:-:S04]  /*38e0*/  USEL UR4, UR4, URZ, UP0 ;  /* 0x000000ff04047287 */ /* 0x000fc80008000000 */
[----:B-1----:R-:W-:Y:S01]  /*38f0*/  ULEA UR5, UR4, UR17, 0x3 ;  /* 0x0000001104057291 */ /* 0x002fe2000f8e18ff */
[----:B------:R-:W-:-:S04]  /*3900*/  LOP3.LUT R2, R11, UR6, RZ, 0x3c, !PT ;  /* 0x000000060b027c12 */ /* 0x000fc8000f8e3cff */
[----:B--2---:R-:W-:-:S04]  /*3910*/  SHF.L.U32 R3, R2, 0x1f, RZ ;  /* 0x0000001f02037819 */ /* 0x004fc800000006ff */
[----:B------:R-:W1:Y:S02]  /*3920*/  SYNCS.PHASECHK.TRANS64.TRYWAIT P0, [UR5], R3 ;  /* 0x00000003ff0075a7 */ /* 0x000e640008001105 */
[----:B-1----:R-:W-:Y:S05]  /*3930*/  @!P0 BRA `(.L_x_67) ;  /* 0x00000060002c8947 */ /* 0x002fea0003800000 */
.L_x_157:
        /* <DEDUP_REMOVED lines=9> */
.L_x_159:
[----:B------:R-:W-:-:S04]  /*39d0*/  UIADD3 UR4, UPT, UPT, UR4, 0x1, URZ ;  /* 0x0000000104047890 */ /* 0x000fc8000fffe0ff */
[----:B------:R-:W-:-:S04]  /*39e0*/  UISETP.NE.AND UP0, UPT, UR4, 0x4, UPT ;  /* 0x000000040400788c */ /* 0x000fc8000bf05270 */
[----:B------:R-:W-:Y:S02]  /*39f0*/  USEL UR5, URZ, 0x1, UP0 ;  /* 0x00000001ff057887 */ /* 0x000fe40008000000 */
[----:B------:R-:W-:-:S04]  /*3a00*/  USEL UR4, UR4, URZ, UP0 ;  /* 0x000000ff04047287 */ /* 0x000fc80008000000 */
[----:B------:R-:W-:Y:S01]  /*3a10*/  ULEA UR4, UR4, UR17, 0x3 ;  /* 0x0000001104047291 */ /* 0x000fe2000f8e18ff */
[----:B-1----:R-:W-:-:S04]  /*3a20*/  LOP3.LUT R3, R2, UR5, RZ, 0x3c, !PT ;  /* 0x0000000502037c12 */ /* 0x002fc8000f8e3cff */
[----:B------:R-:W-:-:S04]  /*3a30*/  SHF.L.U32 R3, R3, 0x1f, RZ ;  /* 0x0000001f03037819 */ /* 0x000fc800000006ff */
[----:B------:R-:W1:Y:S02]  /*3a40*/  SYNCS.PHASECHK.TRANS64.TRYWAIT P0, [UR4], R3 ;  /* 0x00000003ff0075a7 */ /* 0x000e640008001104 */
[----:B-1----:R-:W-:Y:S05]  /*3a50*/  @!P0 BRA `(.L_x_69) ;  /* 0x0000006000148947 */ /* 0x002fea0003800000 */
.L_x_161:
[----:B------:R-:W-:Y:S01]  /*3a60*/  NOP ;  /* 0x0000000000007918 */ /* 0x000fe20000000000 */
[----:B-1----:R-:W1:Y:S01]  /*3a70*/  LDS R0, [UR8+0x14] ;  /* 0x00001408ff007984 */ /* 0x002e620008000800 */
[----:B------:R-:W-:Y:S01]  /*3a80*/  ULOP3.LUT UR4, UR30, 0xffff, URZ, 0xc0, !UPT ;  /* 0x0000ffff1e047892 */ /* 0x000fe2000f8ec0ff */
[----:B------:R-:W-:Y:S01]  /*3a90*/  UMOV UR5, 0xffff ;  /* 0x0000ffff00057882 */ /* 0x000fe20000000000 */
[----:B------:R-:W-:Y:S02]  /*3aa0*/  UMOV UR6, 0x1 ;  /* 0x0000000100067882 */ /* 0x000fe40000000000 */
[----:B------:R-:W-:-:S04]  /*3ab0*/  USHF.R.U32.HI UR4, URZ, 0x5, UR4 ;  /* 0x00000005ff047899 */ /* 0x000fc80008011604 */
[----:B------:R-:W-:Y:S02]  /*3ac0*/  USHF.L.U32 UR5, UR5, UR4, URZ ;  /* 0x0000000405057299 */ /* 0x000fe400080006ff */
[----:B------:R-:W-:-:S04]  /*3ad0*/  USHF.L.U32 UR4, UR6, UR4, URZ ;  /* 0x0000000406047299 */ /* 0x000fc800080006ff */
[----:B-1----:R-:W-:-:S04]  /*3ae0*/  LOP3.LUT R0, R0, UR5, RZ, 0xc0, !PT ;  /* 0x0000000500007c12 */ /* 0x002fc8000f8ec0ff */
[----:B------:R-:W-:-:S13]  /*3af0*/  ISETP.NE.AND P0, PT, R0, UR5, PT ;  /* 0x0000000500007c0c */ /* 0x000fda000bf05270 */
[----:B------:R-:W-:Y:S05]  /*3b00*/  @P0 BRA `(.L_x_70) ;  /* 0x0000000000580947 */ /* 0x000fea0003800000 */
[----:B------:R-:W1:Y:S02]  /*3b10*/  LDS R0, [UR8+0x18] ;  /* 0x00001808ff007984 */ /* 0x000e640008000800 */
[----:B-1----:R-:W-:-:S04]  /*3b20*/  LOP3.LUT R0, R0, UR4, RZ, 0xc0, !PT ;  /* 0x0000000400007c12 */ /* 0x002fc8000f8ec0ff */
[----:B------:R-:W-:-:S13]  /*3b30*/  ISETP.NE.AND P0, PT, R0, UR4, PT ;  /* 0x0000000400007c0c */ /* 0x000fda000bf05270 */
[----:B------:R-:W-:Y:S05]  /*3b40*/  @P0 BRA `(.L_x_71) ;  /* 0x00000000003c0947 */ /* 0x000fea0003800000 */
[----:B------:R-:W1:Y:S01]  /*3b50*/  S2R R2, SR_LANEID ;  /* 0x0000000000027919 */ /* 0x000e620000000000 */
[----:B------:R-:W-:Y:S01]  /*3b60*/  ULOP3.LUT UR5, URZ, UR5, URZ, 0x33, !UPT ;  /* 0x00000005ff057292 */ /* 0x000fe2000f8e33ff */
[----:B------:R-:W-:Y:S01]  /*3b70*/  LOP3.LUT R4, RZ, UR4, RZ, 0x33, !PT ;  /* 0x00000004ff047c12 */ /* 0x000fe2000f8e33ff */
[----:B------:R-:W-:Y:S02]  /*3b80*/  VOTEU.ANY UR4, UPT, PT ;  /* 0x0000000000047886 */ /* 0x000fe400038e0100 */
[----:B------:R-:W-:Y:S01]  /*3b90*/  UFLO.U32 UR4, UR4 ;  /* 0x00000004000472bd */ /* 0x000fe200080e0000 */
[----:B------:R-:W2:Y:S01]  /*3ba0*/  REDUX UR6, R4 ;  /* 0x00000000040673c4 */ /* 0x000ea20000000000 */
[----:B------:R-:W-:-:S06]  /*3bb0*/  IMAD.U32 R0, RZ, RZ, UR5 ;  /* 0x00000005ff007e24 */ /* 0x000fcc000f8e00ff */
[----:B------:R4:W-:Y:S01]  /*3bc0*/  UTCATOMSWS.AND URZ, UR5 ;  /* 0x0000000500ff79e3 */ /* 0x0009e20008000000 */
[----:B------:R-:W3:Y:S01]  /*3bd0*/  REDUX UR7, R0 ;  /* 0x00000000000773c4 */ /* 0x000ee20000000000 */
[----:B-1----:R-:W-:Y:S01]  /*3be0*/  ISETP.EQ.U32.AND P0, PT, R2, UR4, PT ;  /* 0x0000000402007c0c */ /* 0x002fe2000bf02070 */
[----:B--2---:R-:W-:Y:S01]  /*3bf0*/  IMAD.U32 R2, RZ, RZ, UR6 ;  /* 0x00000006ff027e24 */ /* 0x004fe2000f8e00ff */
[----:B---3--:R-:W-:-:S11]  /*3c00*/  MOV R3, UR7 ;  /* 0x0000000700037c02 */ /* 0x008fd60008000f00 */
[----:B------:R4:W-:Y:S04]  /*3c10*/  @P0 ATOMS.AND RZ, [UR8+0x14], R3 ;  /* 0x00001403ffff098c */ /* 0x0009e8000a800008 */
[----:B------:R4:W-:Y:S01]  /*3c20*/  @P0 ATOMS.AND RZ, [UR8+0x18], R2 ;  /* 0x00001802ffff098c */ /* 0x0009e2000a800008 */
[----:B------:R-:W-:Y:S05]  /*3c30*/  BRA `(.L_x_72) ;  /* 0x0000000000147947 */ /* 0x000fea0003800000 */
.L_x_71:
[----:B------:R-:W-:Y:S02]  /*3c40*/  MOV R2, 0x3c60 ;  /* 0x00003c6000027802 */ /* 0x000fe40000000f00 */
[----:B---3-5:R-:W-:Y:S05]  /*3c50*/  CALL.REL.NOINC `($__internal_0_$__cuda_sm10x_tcgen05_guardrail_trap_col_being_dealloced_not_returned_by_alloc) ;  /* 0x0000006000fc7944 */ /* 0x028fea0003c00000 */
[----:B------:R-:W-:Y:S05]  /*3c60*/  BRA `(.L_x_72) ;  /* 0x0000000000087947 */ /* 0x000fea0003800000 */
.L_x_70:
[----:B------:R-:W-:Y:S02]  /*3c70*/  MOV R2, 0x3c90 ;  /* 0x00003c9000027802 */ /* 0x000fe40000000f00 */
[----:B---3-5:R-:W-:Y:S05]  /*3c80*/  CALL.REL.NOINC `($__internal_2_$__cuda_sm10x_tcgen05_guardrail_trap_unallocated_columns_being_dealloced) ;  /* 0x0000006400087944 */ /* 0x028fea0003c00000 */
.L_x_72:
[----:B------:R-:W-:Y:S01]  /*3c90*/  NOP ;  /* 0x0000000000007918 */ /* 0x000fe20000000000 */
[----:B----4-:R-:W-:Y:S05]  /*3ca0*/  EXIT ;  /* 0x000000000000794d */ /* 0x010fea0003800000 */
.L_x_54:
[----:B------:R-:W-:-:S09]  /*3cb0*/  UISETP.NE.OR UP0, UPT, UR18, 0x3, !UP3 ;  /* 0x000000031200788c */ /* 0x000fd2000df05670 */
[----:B------:R-:W-:Y:S05]  /*3cc0*/  BRA.U UP0, `(.L_x_73) ;  /* 0x0000001100887547 */ /* 0x000fea000b800000 */
[----:B------:R-:W2:Y:S01]  /*3cd0*/  LDCU.64 UR4, c[0x0][0x888] ;  /* 0x00011100ff0477ac */ /* 0x000ea20008000a00 */
[----:B------:R-:W3:Y:S01]  /*3ce0*/  S2UR UR8, SR_CgaCtaId ;  /* 0x00000000000879c3 */ /* 0x000ee20000008800 */
[----:B------:R-:W-:Y:S02]  /*3cf0*/  HFMA2 R9, -RZ, RZ, 0, 0 ;  /* 0x00000000ff097431 */ /* 0x000fe400000001ff */
[----:B------:R-:W-:Y:S01]  /*3d00*/  IMAD.MOV.U32 R11, RZ, RZ, 0x1 ;  /* 0x00000001ff0b7424 */ /* 0x000fe200078e00ff */
[----:B------:R-:W4:Y:S01]  /*3d10*/  LDCU UR40, c[0x0][0x370] ;  /* 0x00006e00ff2877ac */ /* 0x000f220008000800 */
[----:B------:R-:W-:Y:S01]  /*3d20*/  IMAD.MOV.U32 R10, RZ, RZ, RZ ;  /* 0x000000ffff0a7224 */ /* 0x000fe200078e00ff */
[----:B------:R-:W-:Y:S01]  /*3d30*/  MOV R3, 0x2000 ;  /* 0x0000200000037802 */ /* 0x000fe20000000f00 */
[----:B------:R-:W4:Y:S01]  /*3d40*/  LDCU.128 UR44, c[0x0][0xb10] ;  /* 0x00016200ff2c77ac */ /* 0x000f220008000c00 */
[----:B------:R-:W1:Y:S01]  /*3d50*/  LDC.64 R12, c[0x0][0x348] ;  /* 0x0000d200ff0c7b82 */ /* 0x000e620000000a00 */
[----:B------:R-:W3:Y:S01]  /*3d60*/  LDCU UR37, c[0x0][0x374] ;  /* 0x00006e80ff2577ac */ /* 0x000ee20008000800 */
[----:B------:R-:W3:Y:S01]  /*3d70*/  LDCU.64 UR38, c[0x0][0x890] ;  /* 0x00011200ff2677ac */ /* 0x000ee20008000a00 */
[----:B------:R-:W3:Y:S01]  /*3d80*/  LDCU UR15, c[0x0][0xb0c] ;  /* 0x00016180ff0f77ac */ /* 0x000ee20008000800 */
[----:B--2---:R-:W-:Y:S01]  /*3d90*/  UISETP.NE.U32.AND UP0, UPT, UR4, URZ, UPT ;  /* 0x000000ff0400728c */ /* 0x004fe2000bf05070 */
[----:B------:R-:W2:Y:S01]  /*3da0*/  LDCU UR54, c[0x0][0xb20] ;  /* 0x00016400ff3677ac */ /* 0x000ea20008000800 */
[----:B------:R-:W2:Y:S01]  /*3db0*/  LDCU UR4, c[0x0][0xb30] ;  /* 0x00016600ff0477ac */ /* 0x000ea20008000800 */
[----:B------:R-:W-:Y:S01]  /*3dc0*/  UMOV UR21, 0x400 ;  /* 0x0000040000157882 */ /* 0x000fe20000000000 */
[----:B----4-:R-:W-:-:S02]  /*3dd0*/  UIMAD.WIDE.U32 UR52, UR40, UR44, URZ ;  /* 0x0000002c283472a5 */ /* 0x010fc4000f8e00ff */
[----:B---3--:R-:W-:Y:S02]  /*3de0*/  UIMAD.WIDE.U32 UR6, UR37, UR47, URZ ;  /* 0x0000002f250672a5 */ /* 0x008fe4000f8e00ff */
[----:B------:R-:W-:Y:S02]  /*3df0*/  ULEA UR21, UR8, UR21, 0x18 ;  /* 0x0000001508157291 */ /* 0x000fe4000f8ec0ff */
[----:B------:R-:W-:Y:S02]  /*3e00*/  USEL UR41, URZ, 0x1, UP6 ;  /* 0x00000001ff297887 */ /* 0x000fe4000b000000 */
[----:B------:R-:W-:Y:S02]  /*3e10*/  UISETP.NE.U32.AND UP6, UPT, UR38, URZ, UPT ;  /* 0x000000ff2600728c */ /* 0x000fe4000bfc5070 */
[----:B------:R-:W-:Y:S02]  /*3e20*/  UIADD3 UR43, UPT, UPT, UR21, 0x48, URZ ;  /* 0x00000048152b7890 */ /* 0x000fe4000fffe0ff */
[----:B------:R-:W-:-:S02]  /*3e30*/  UIADD3 UR33, UPT, UPT, UR21, 0x30, URZ ;  /* 0x0000003015217890 */ /* 0x000fc4000fffe0ff */
[----:B------:R-:W-:Y:S02]  /*3e40*/  UIADD3 UR25, UPT, UPT, UR21, 0x38, URZ ;  /* 0x0000003815197890 */ /* 0x000fe4000fffe0ff */
[----:B------:R-:W-:Y:S02]  /*3e50*/  UIADD3 UR17, UPT, UPT, UR21, 0x40, URZ ;  /* 0x0000004015117890 */ /* 0x000fe4000fffe0ff */
[----:B------:R-:W-:Y:S02]  /*3e60*/  UISETP.NE.AND.EX UP5, UPT, UR5, URZ, UPT, UP0 ;  /* 0x000000ff0500728c */ /* 0x000fe4000bfa5300 */
[----:B------:R-:W-:Y:S01]  /*3e70*/  UISETP.NE.AND UP0, UPT, UR42, 0x1, UPT ;  /* 0x000000012a00788c */ /* 0x000fe2000bf05270 */
[----:B------:R-:W-:Y:S01]  /*3e80*/  UMOV UR52, UR53 ;  /* 0x0000003500347c82 */ /* 0x000fe20008000000 */
[----:B------:R-:W-:Y:S01]  /*3e90*/  UMOV UR51, UR7 ;  /* 0x0000000700337c82 */ /* 0x000fe20008000000 */
[----:B------:R-:W-:Y:S02]  /*3ea0*/  UISETP.NE.AND UP0, UPT, UR15, 0x1, UPT ;  /* 0x000000010f00788c */ /* 0x000fe4000bf05270 */
[----:B------:R-:W-:-:S02]  /*3eb0*/  UPLOP3.LUT UP4, UPT, UPT, UPT, UPT, 0x40, 0x4 ;  /* 0x000000000004789c */ /* 0x000fc40003f8e870 */
[----:B------:R-:W-:Y:S01]  /*3ec0*/  UISETP.GE.AND UP2, UPT, UR42, 0x1, UPT ;  /* 0x000000012a00788c */ /* 0x000fe2000bf46270 */
[----:B------:R-:W3:Y:S01]  /*3ed0*/  LDCU.64 UR22, c[0x0][0xb28] ;  /* 0x00016500ff1677ac */ /* 0x000ee20008000a00 */
[----:B------:R-:W-:Y:S02]  /*3ee0*/  UISETP.NE.AND.EX UP6, UPT, UR39, URZ, UPT, UP6 ;  /* 0x000000ff2700728c */ /* 0x000fe4000bfc5360 */
[----:B------:R-:W-:Y:S02]  /*3ef0*/  UPRMT UR43, UR8, 0x654, UR43 ;  /* 0x00000654082b7896 */ /* 0x000fe4000800002b */
[----:B------:R-:W-:Y:S02]  /*3f00*/  UPRMT UR50, UR8, 0x654, UR33 ;  /* 0x0000065408327896 */ /* 0x000fe40008000021 */
[----:B------:R-:W-:Y:S02]  /*3f10*/  UPRMT UR49, UR8, 0x654, UR25 ;  /* 0x0000065408317896 */ /* 0x000fe40008000019 */
[----:B------:R-:W-:-:S02]  /*3f20*/  UPRMT UR48, UR8, 0x654, UR17 ;  /* 0x0000065408307896 */ /* 0x000fc40008000011 */
[----:B------:R-:W-:Y:S02]  /*3f30*/  USHF.R.U32.HI UR52, URZ, UR45, UR52 ;  /* 0x0000002dff347299 */ /* 0x000fe40008011634 */
[----:B--2---:R-:W-:Y:S02]  /*3f40*/  USHF.R.U32.HI UR51, URZ, UR54, UR51 ;  /* 0x00000036ff337299 */ /* 0x004fe40008011633 */
[----:B------:R-:W-:Y:S02]  /*3f50*/  UISETP.NE.AND UP0, UPT, UR46, 0x1, UPT ;  /* 0x000000012e00788c */ /* 0x000fe4000bf05270 */
[----:B-1----:R-:W-:-:S11]  /*3f60*/  UISETP.NE.AND UP3, UPT, UR4, 0x1, UPT ;  /* 0x000000010400788c */ /* 0x002fd6000bf65270 */
.L_x_84:
[C---:B------:R-:W-:Y:S02]  /*3f70*/  LEA R8, R10.reuse, UR21, 0x3 ;  /* 0x000000150a087c11 */ /* 0x040fe4000f8e18ff */
[----:B------:R-:W-:Y:S02]  /*3f80*/  SHF.L.U32 R5, R9, 0x1f, RZ ;  /* 0x0000001f09057819 */ /* 0x000fe400000006ff */
[----:B------:R-:W-:Y:S02]  /*3f90*/  LEA R6, R10, UR21, 0x4 ;  /* 0x000000150a067c11 */ /* 0x000fe4000f8e20ff */
[----:B-1----:R-:W1:Y:S02]  /*3fa0*/  SYNCS.PHASECHK.TRANS64.TRYWAIT P0, [R8+URZ+0x80], R5 ;  /* 0x00008005080075a7 */ /* 0x002e6400080011ff */
[----:B-1----:R-:W-:Y:S05]  /*3fb0*/  @!P0 BRA `(.L_x_74) ;  /* 0x0000005800d48947 */ /* 0x002fea0003800000 */
.L_x_162:
[----:B-1----:R-:W1:Y:S01]  /*3fc0*/  LDS.128 R4, [R6+0x110] ;  /* 0x0001100006047984 */ /* 0x002e620000000c00 */
[----:B------:R-:W-:Y:S01]  /*3fd0*/  UISETP.GE.AND UP0, UPT, UR42, 0x1, UPT ;  /* 0x000000012a00788c */ /* 0x000fe2000bf06270 */
[----:B------:R-:W-:Y:S01]  /*3fe0*/  @!PT LDS RZ, [RZ] ;  /* 0x00000000fffff984 */ /* 0x000fe20000000800 */
[----:B------:R-:W-:Y:S01]  /*3ff0*/  @!PT LDS RZ, [RZ] ;  /* 0x00000000fffff984 */ /* 0x000fe20000000800 */
[----:B------:R-:W-:Y:S01]  /*4000*/  @!PT LDS RZ, [RZ] ;  /* 0x00000000fffff984 */ /* 0x000fe20000000800 */
[----:B------:R-:W-:Y:S01]  /*4010*/  @!PT LDS RZ, [RZ] ;  /* 0x00000000fffff984 */ /* 0x000fe20000000800 */
[----:B------:R2:W-:Y:S06]  /*4020*/  MEMBAR.ALL.CTA ;  /* 0x0000000000007992 */ /* 0x0005ec0000008000 */
[----:B--2---:R-:W2:Y:S01]  /*4030*/  FENCE.VIEW.ASYNC.S ;  /* 0x00000000000073c6 */ /* 0x004ea20000000000 */
[----:B-1----:R-:W-:Y:S11]  /*4040*/  LOP3.LUT P0, RZ, R6, 0x1, RZ, 0xc0, !PT ;  /* 0x0000000106ff7812 */ /* 0x002ff6000780c0ff */
[----:B------:R-:W-:Y:S02]  /*4050*/  @!UPT UIADD3 URZ, UPT, UPT, URZ, URZ, URZ ;  /* 0x000000fffffff290 */ /* 0x000fe4000fffe0ff */
[----:B--2---:R-:W-:Y:S01]  /*4060*/  VOTEU.ANY UP2, P0 ;  /* 0x0000000000ff7886 */ /* 0x004fe20000040100 */
[----:B------:R-:W-:Y:S11]  /*4070*/  PLOP3.LUT P0, PT, PT, PT, UP2, 0x80, 0x8 ;  /* 0x000000000008781c */ /* 0x000ff60003f0f028 */
[----:B------:R-:W-:Y:S02]  /*4080*/  @!UPT UIADD3 URZ, UPT, UPT, URZ, URZ, URZ ;  /* 0x000000fffffff290 */ /* 0x000fe4000fffe0ff */
[----:B------:R-:W-:Y:S02]  /*4090*/  @P0 SHF.R.U32.HI R0, RZ, 0x10, R5 ;  /* 0x00000010ff000819 */ /* 0x000fe40000011605 */
[----:B------:R-:W-:Y:S02]  /*40a0*/  @P0 MOV R2, R4 ;  /* 0x0000000400020202 */ /* 0x000fe40000000f00 */
[----:B------:R-:W-:Y:S01]  /*40b0*/  @P0 R2UR UR4, R0 ;  /* 0x00000000000402ca */ /* 0x000fe200000e0000 */
[----:B------:R-:W-:Y:S01]  /*40c0*/  VIADD R0, R8, 0x90 ;  /* 0x0000009008007836 */ /* 0x000fe20000000000 */
[----:B------:R-:W-:Y:S02]  /*40d0*/  @P0 LOP3.LUT R4, R5, 0xffff, RZ, 0xc0, !PT ;  /* 0x0000ffff05040812 */ /* 0x000fe400078ec0ff */
[----:B------:R-:W-:Y:S02]  /*40e0*/  @P0 R2UR UR6, R2 ;  /* 0x00000000020602ca */ /* 0x000fe400000e0000 */
[----:B------:R-:W-:Y:S02]  /*40f0*/  PRMT R0, RZ, 0x654, R0 ;  /* 0x00000654ff007816 */ /* 0x000fe40000000000 */
[----:B------:R-:W-:Y:S02]  /*4100*/  @P0 R2UR UR5, R4 ;  /* 0x00000000040502ca */ /* 0x000fe400000e0000 */
[----:B------:R1:W-:Y:S03]  /*4110*/  SYNCS.ARRIVE.TRANS64.RED.A1T0 RZ, [R0+URZ], RZ ;  /* 0x000000ff00ff79a7 */ /* 0x0003e600081004ff */
[----:B------:R-:W-:Y:S04]  /*4120*/  @UP2 UMOV UR29, UR4 ;  /* 0x00000004001d2c82 */ /* 0x000fe80008000000 */
[----:B------:R-:W-:Y:S04]  /*4130*/  @UP2 UMOV UR14, UR6 ;  /* 0x00000006000e2c82 */ /* 0x000fe80008000000 */
[----:B------:R-:W-:Y:S01]  /*4140*/  @UP2 UMOV UR13, UR5 ;  /* 0x00000005000d2c82 */ /* 0x000fe20008000000 */
[----:B------:R-:W-:Y:S05]  /*4150*/  BRA.U !UP0, `(.L_x_75) ;  /* 0x0000000108c07547 */ /* 0x000fea000b800000 */
[----:B------:R-:W-:Y:S02]  /*4160*/  UIMAD.WIDE.U32 UR18, UR13, UR47, URZ ;  /* 0x0000002f0d1272a5 */ /* 0x000fe4000f8e00ff */
[----:B------:R-:W-:Y:S02]  /*4170*/  UP2UR UR16, UPR, URZ, 0x4 ;  /* 0x00000004ff107883 */ /* 0x000fe40008000000 */
[----:B------:R-:W-:Y:S02]  /*4180*/  UISETP.NE.AND UP2, UPT, UR46, 0x1, UPT ;  /* 0x000000012e00788c */ /* 0x000fe4000bf45270 */
[----:B------:R-:W-:Y:S02]  /*4190*/  UIMAD.WIDE.U32 UR26, UR14, UR44, URZ ;  /* 0x0000002c0e1a72a5 */ /* 0x000fe4000f8e00ff */
[----:B------:R-:W-:Y:S02]  /*41a0*/  USEL UR4, UR37, UR51, !UP2 ;  /* 0x0000003325047287 */ /* 0x000fe4000d000000 */
[----:B------:R-:W-:Y:S02]  /*41b0*/  UISETP.NE.AND UP0, UPT, UR15, 0x1, UPT ;  /* 0x000000010f00788c */ /* 0x000fe4000bf05270 */
[----:B------:R-:W-:Y:S02]  /*41c0*/  UP2UR UR20, UPR, URZ, 0x2 ;  /* 0x00000002ff147883 */ /* 0x000fe40008000000 */
[----:B------:R-:W-:Y:S02]  /*41d0*/  UISETP.NE.AND UP1, UPT, UR42, 0x1, UPT ;  /* 0x000000012a00788c */ /* 0x000fe4000bf25270 */
[----:B---3--:R-:W-:Y:S02]  /*41e0*/  UIMAD.WIDE.U32 UR8, UR4, UR22, URZ ;  /* 0x00000016040872a5 */ /* 0x008fe4000f8e00ff */
[----:B------:R-:W-:Y:S01]  /*41f0*/  USEL UR7, UR40, UR52, !UP0 ;  /* 0x0000003428077287 */ /* 0x000fe2000c000000 */
[----:B------:R-:W-:Y:S02]  /*4200*/  UMOV UR5, UR19 ;  /* 0x0000001300057c82 */ /* 0x000fe40008000000 */
[----:B------:R-:W-:Y:S02]  /*4210*/  USHF.R.U32.HI UR6, URZ, UR54, UR5 ;  /* 0x00000036ff067299 */ /* 0x000fe40008011605 */
[----:B------:R-:W-:Y:S02]  /*4220*/  UIMAD.WIDE.U32 UR10, UR7, UR22, URZ ;  /* 0x00000016070a72a5 */ /* 0x000fe4000f8e00ff */
[----:B------:R-:W-:Y:S02]  /*4230*/  USEL UR6, UR13, UR6, !UP2 ;  /* 0x000000060d067287 */ /* 0x000fe4000d000000 */
[----:B------:R-:W-:Y:S01]  /*4240*/  UISETP.NE.AND UP2, UPT, UR16, URZ, UPT ;  /* 0x000000ff1000728c */ /* 0x000fe2000bf45270 */
[----:B------:R-:W-:Y:S02]  /*4250*/  UMOV UR5, UR27 ;  /* 0x0000001b00057c82 */ /* 0x000fe40008000000 */
[----:B------:R-:W-:Y:S03]  /*4260*/  USHF.R.U32.HI UR12, URZ, UR45, UR5 ;  /* 0x0000002dff0c7299 */ /* 0x000fe60008011605 */
[----:B------:R-:W-:Y:S02]  /*4270*/  UMOV UR5, UR9 ;  /* 0x0000000900057c82 */ /* 0x000fe40008000000 */
[----:B------:R-:W-:Y:S03]  /*4280*/  @UP1 USHF.R.U32.HI UR4, URZ, UR23, UR5 ;  /* 0x00000017ff041299 */ /* 0x000fe60008011605 */
[----:B------:R-:W-:Y:S01]  /*4290*/  UMOV UR5, UR11 ;  /* 0x0000000b00057c82 */ /* 0x000fe20008000000 */
[----:B------:R-:W-:Y:S02]  /*42a0*/  UIMAD UR4, UR42, UR4, URZ ;  /* 0x000000042a0472a4 */ /* 0x000fe4000f8e02ff */
[----:B------:R-:W-:Y:S02]  /*42b0*/  @UP1 USHF.R.U32.HI UR7, URZ, UR23, UR5 ;  /* 0x00000017ff071299 */ /* 0x000fe40008011605 */
[----:B------:R-:W-:Y:S02]  /*42c0*/  USEL UR5, UR14, UR12, !UP0 ;  /* 0x0000000c0e057287 */ /* 0x000fe4000c000000 */
[----:B------:R-:W-:Y:S02]  /*42d0*/  UIMAD.WIDE.U32 UR10, UR6, UR22, URZ ;  /* 0x00000016060a72a5 */ /* 0x000fe4000f8e00ff */
[----:B------:R-:W-:Y:S02]  /*42e0*/  UIMAD UR8, UR42, UR7, URZ ;  /* 0x000000072a0872a4 */ /* 0x000fe4000f8e02ff */
[----:B------:R-:W-:Y:S03]  /*42f0*/  UISETP.GE.AND UP0, UPT, UR6, UR4, UPT ;  /* 0x000000040600728c */ /* 0x000fe6000bf06270 */
[----:B------:R-:W-:Y:S01]  /*4300*/  UMOV UR4, UR11 ;  /* 0x0000000b00047c82 */ /* 0x000fe20008000000 */
[----:B------:R-:W-:Y:S02]  /*4310*/  UISETP.GE.OR UP0, UPT, UR5, UR8, UP0 ;  /* 0x000000080500728c */ /* 0x000fe40008706670 */
[----:B------:R-:W-:Y:S02]  /*4320*/  USHF.R.U32.HI UR4, URZ, UR23, UR4 ;  /* 0x00000017ff047299 */ /* 0x000fe40008011604 */
[----:B------:R-:W-:Y:S02]  /*4330*/  UIMAD.WIDE.U32 UR8, UR5, UR22, URZ ;  /* 0x00000016050872a5 */ /* 0x000fe4000f8e00ff */
[----:B------:R-:W-:Y:S04]  /*4340*/  USEL UR10, UR6, UR4, !UP1 ;  /* 0x00000004060a7287 */ /* 0x000fe8000c800000 */
[----:B------:R-:W-:Y:S01]  /*4350*/  UIADD3 UR11, UPT, UPT, -UR10, URZ, URZ ;  /* 0x000000ff0a0b7290 */ /* 0x000fe2000fffe1ff */
[----:B------:R-:W-:Y:S02]  /*4360*/  @!UP0 UMOV UR4, UR9 ;  /* 0x0000000900048c82 */ /* 0x000fe40008000000 */
[----:B------:R-:W-:Y:S02]  /*4370*/  @!UP0 USHF.R.U32.HI UR4, URZ, UR23, UR4 ;  /* 0x00000017ff048299 */ /* 0x000fe40008011604 */
[----:B------:R-:W-:Y:S02]  /*4380*/  UIMAD UR8, UR42, UR11, UR6 ;  /* 0x0000000b2a0872a4 */ /* 0x000fe4000f8e0206 */
[----:B------:R-:W-:Y:S02]  /*4390*/  @!UP0 USEL UR4, UR5, UR4, !UP1 ;  /* 0x0000000405048287 */ /* 0x000fe4000c800000 */
[----:B------:R-:W-:Y:S02]  /*43a0*/  UISETP.NE.AND UP1, UPT, UR20, URZ, UPT ;  /* 0x000000ff1400728c */ /* 0x000fe4000bf25270 */
[----:B------:R-:W-:Y:S02]  /*43b0*/  @!UP0 UIMAD UR8, UR7, UR8, UR4 ;  /* 0x00000008070882a4 */ /* 0x000fe4000f8e0204 */
[----:B------:R-:W-:Y:S02]  /*43c0*/  @!UP0 UIADD3 UR9, UPT, UPT, UR10, -UR4, URZ ;  /* 0x800000040a098290 */ /* 0x000fe4000fffe0ff */
[----:B------:R-:W-:Y:S02]  /*43d0*/  UIADD3 UR4, UPT, UPT, -UR5, URZ, URZ ;  /* 0x000000ff05047290 */ /* 0x000fe4000fffe1ff */
[----:B------:R-:W-:Y:S02]  /*43e0*/  UIADD3 UR7, UPT, UPT, -UR6, URZ, URZ ;  /* 0x000000ff06077290 */ /* 0x000fe4000fffe1ff */
[----:B------:R-:W-:Y:S02]  /*43f0*/  @!UP0 UIMAD UR6, UR9, UR42, UR5 ;  /* 0x0000002a090682a4 */ /* 0x000fe4000f8e0205 */
[----:B------:R-:W-:Y:S02]  /*4400*/  UIMAD UR14, UR15, UR4, UR14 ;  /* 0x000000040f0e72a4 */ /* 0x000fe4000f8e020e */
[----:B------:R-:W-:Y:S01]  /*4410*/  UIMAD UR13, UR46, UR7, UR13 ;  /* 0x000000072e0d72a4 */ /* 0x000fe2000f8e020d */
[----:B------:R-:W-:Y:S02]  /*4420*/  @!UP0 UMOV UR5, UR8 ;  /* 0x0000000800058c82 */ /* 0x000fe40008000000 */
[----:B------:R-:W-:Y:S02]  /*4430*/  UIMAD UR14, UR5, UR15, UR14 ;  /* 0x0000000f050e72a4 */ /* 0x000fe4000f8e020e */
[----:B------:R-:W-:Y:S11]  /*4440*/  UIMAD UR13, UR6, UR46, UR13 ;  /* 0x0000002e060d72a4 */ /* 0x000ff6000f8e020d */
[----:B------:R-:W-:Y:S01]  /*4450*/  @!UPT UIADD3 URZ, UPT, UPT, URZ, URZ, URZ ;  /* 0x000000fffffff290 */ /* 0x000fe2000fffe0ff */
.L_x_75:
[----:B------:R-:W2:Y:S01]  /*4460*/  @!UP3 LDCU.128 UR8, c[0x0][0xb10] ;  /* 0x00016200ff08b7ac */ /* 0x000ea20008000c00 */
[----:B------:R-:W-:Y:S02]  /*4470*/  ISETP.NE.U32.AND P0, PT, RZ, UR38, PT ;  /* 0x00000026ff007c0c */ /* 0x000fe4000bf05070 */
[----:B------:R-:W-:Y:S02]  /*4480*/  SHF.L.U32 R4, R11, 0x1f, RZ ;  /* 0x0000001f0b047819 */ /* 0x000fe400000006ff */
[----:B------:R-:W-:Y:S01]  /*4490*/  ISETP.NE.AND.EX P0, PT, RZ, UR39, PT, P0 ;  /* 0x00000027ff007c0c */ /* 0x000fe2000bf05300 */
[----:B------:R-:W4:Y:S01]  /*44a0*/  @!UP3 LDCU UR5, c[0x0][0xb0c] ;  /* 0x00016180ff05b7ac */ /* 0x000f220008000800 */
[----:B------:R-:W-:Y:S02]  /*44b0*/  USHF.L.U32 UR35, UR30, 0x6, URZ ;  /* 0x000000061e237899 */ /* 0x000fe400080006ff */
[----:B------:R-:W-:Y:S02]  /*44c0*/  USHF.L.U32 UR34, UR31, 0x8, URZ ;  /* 0x000000081f227899 */ /* 0x000fe400080006ff */
[----:B--2---:R-:W-:Y:S07]  /*44d0*/  UIMAD.WIDE.U32 UR6, UR14, UR8, URZ ;  /* 0x000000080e0672a5 */ /* 0x004fee000f8e00ff */
[----:B------:R-:W-:Y:S01]  /*44e0*/  @!UP3 UMOV UR4, UR7 ;  /* 0x000000070004bc82 */ /* 0x000fe20008000000 */
[----:B----4-:R-:W-:Y:S02]  /*44f0*/  @!UP3 UISETP.NE.AND UP0, UPT, UR5, 0x1, UPT ;  /* 0x000000010500b88c */ /* 0x010fe4000bf05270 */
[----:B------:R-:W-:Y:S02]  /*4500*/  @!UP3 USHF.R.U32.HI UR4, URZ, UR9, UR4 ;  /* 0x00000009ff04b299 */ /* 0x000fe40008011604 */
[----:B------:R-:W-:Y:S02]  /*4510*/  UIMAD.WIDE.U32 UR6, UR13, UR11, URZ ;  /* 0x0000000b0d0672a5 */ /* 0x000fe4000f8e00ff */
[----:B------:R-:W-:Y:S02]  /*4520*/  @!UP3 USEL UR8, UR14, UR4, !UP0 ;  /* 0x000000040e08b287 */ /* 0x000fe4000c000000 */
[----:B------:R-:W-:Y:S03]  /*4530*/  @!UP3 UISETP.NE.AND UP0, UPT, UR10, 0x1, UPT ;  /* 0x000000010a00b88c */ /* 0x000fe6000bf05270 */
[----:B------:R-:W-:Y:S02]  /*4540*/  @!UP3 UMOV UR6, UR7 ;  /* 0x000000070006bc82 */ /* 0x000fe40008000000 */
[----:B------:R-:W2:Y:S02]  /*4550*/  @!UP3 LDCU UR4, c[0x0][0xb20] ;  /* 0x00016400ff04b7ac */ /* 0x000ea40008000800 */
[----:B--2---:R-:W-:Y:S04]  /*4560*/  @!UP3 USHF.R.U32.HI UR6, URZ, UR4, UR6 ;  /* 0x00000004ff06b299 */ /* 0x004fe80008011606 */
[----:B------:R-:W-:Y:S04]  /*4570*/  @!UP3 USEL UR6, UR13, UR6, !UP0 ;  /* 0x000000060d06b287 */ /* 0x000fe8000c000000 */
[----:B------:R-:W-:Y:S02]  /*4580*/  @!UP3 UIADD3 UR4, UPT, UPT, -UR8, UR6, URZ ;  /* 0x000000060804b290 */ /* 0x000fe4000fffe1ff */
[----:B------:R-:W-:Y:S02]  /*4590*/  @!UP3 UIADD3 UR6, UPT, UPT, UR8, -UR6, URZ ;  /* 0x800000060806b290 */ /* 0x000fe4000fffe0ff */
[----:B------:R-:W-:Y:S02]  /*45a0*/  @!UP3 UIMAD UR14, UR4, UR5, UR14 ;  /* 0x00000005040eb2a4 */ /* 0x000fe4000f8e020e */
[----:B------:R-:W-:Y:S01]  /*45b0*/  @!UP3 UIMAD UR13, UR6, UR10, UR13 ;  /* 0x0000000a060db2a4 */ /* 0x000fe2000f8e020d */
[----:B------:R-:W-:Y:S11]  /*45c0*/  BRA.U UP4, `(.L_x_76) ;  /* 0x0000000104107547 */ /* 0x000ff6000b800000 */
[----:B-1----:R-:W-:Y:S04]  /*45d0*/  MOV R0, UR41 ;  /* 0x0000002900007c02 */ /* 0x002fe80008000f00 */
[----:B------:R-:W-:Y:S04]  /*45e0*/  SHF.L.U32 R5, R0, 0x1f, RZ ;  /* 0x0000001f00057819 */ /* 0x000fe800000006ff */
[----:B------:R-:W1:Y:S02]  /*45f0*/  SYNCS.PHASECHK.TRANS64.TRYWAIT P1, [UR21+0x78], R5 ;  /* 0x00007805ff0075a7 */ /* 0x000e640008021115 */
[----:B-1----:R-:W-:Y:S05]  /*4600*/  @!P1 BRA `(.L_x_77) ;  /* 0x0000005400549947 */ /* 0x002fea0003800000 */
.L_x_76:
[----:B------:R-:W-:Y:S05]  /*4610*/  BRA.U !UP6, `(.L_x_78) ;  /* 0x000000010e387547 */ /* 0x000fea000b800000 */
[----:B------:R-:W-:Y:S01]  /*4620*/  UPLOP3.LUT UP1, UPT, UPT, UPT, UP5, 0x80, 0x8 ;  /* 0x000000000008789c */ /* 0x000fe20003f2f050 */
[----:B-1----:R-:W-:Y:S01]  /*4630*/  HFMA2 R0, -RZ, RZ, 0, 5.9604644775390625e-08 ;  /* 0x00000001ff007431 */ /* 0x002fe200000001ff */
[----:B------:R-:W1:Y:S01]  /*4640*/  LDCU.64 UR8, c[0x0][0x358] ;  /* 0x00006b00ff0877ac */ /* 0x000e620008000a00 */
[----:B------:R-:W-:Y:S03]  /*4650*/  IMAD.MOV.U32 R81, RZ, RZ, 0x1 ;  /* 0x00000001ff517424 */ /* 0x000fe600078e00ff */
[----:B------:R-:W-:Y:S05]  /*4660*/  PLOP3.LUT P1, PT, PT, PT, UP1, 0x80, 0x8 ;  /* 0x000000000008781c */ /* 0x000fea0003f2f018 */
[----:B------:R-:W2:Y:S01]  /*4670*/  @UP1 LDCU.64 UR4, c[0x0][0x888] ;  /* 0x00011100ff0417ac */ /* 0x000ea20008000a00 */
[----:B------:R-:W-:Y:S07]  /*4680*/  @UP1 UIMAD UR6, UR36, UR38, URZ ;  /* 0x00000026240612a4 */ /* 0x000fee000f8e02ff */
[----:B------:R-:W-:Y:S01]  /*4690*/  @!P1 PRMT R81, R0, 0x7610, R81 ;  /* 0x0000761000519816 */ /* 0x000fe20000000051 */
[----:B--2---:R-:W-:Y:S06]  /*46a0*/  @UP1 UIMAD.WIDE UR4, UR6, 0x4, UR4 ;  /* 0x00000004060418a5 */ /* 0x004fec000f8e0204 */
[----:B------:R-:W-:Y:S01]  /*46b0*/  IMAD.U32 R6, RZ, RZ, UR4 ;  /* 0x00000004ff067e24 */ /* 0x000fe2000f8e00ff */
[----:B------:R-:W-:Y:S04]  /*46c0*/  MOV R7, UR5 ;  /* 0x0000000500077c02 */ /* 0x000fe80008000f00 */
[----:B------:R-:W2:Y:S01]  /*46d0*/  @!UP1 LDCU UR4, c[0x0][0x880] ;  /* 0x00011000ff0497ac */ /* 0x000ea20008000800 */
[----:B-1---5:R4:W5:Y:S02]  /*46e0*/  @P1 LDG.E R41, desc[UR8][R6.64] ;  /* 0x0000000806291981 */ /* 0x022964000c1e1900 */
[----:B--2-4-:R-:W-:Y:S07]  /*46f0*/  @!P1 IMAD.U32 R41, RZ, RZ, UR4 ;  /* 0x00000004ff299e24 */ /* 0x014fee000f8e00ff */
.L_x_78:
[----:B-----5:R-:W-:Y:S01]  /*4700*/  @!P0 FSETP.EQ.AND P2, PT, R41, RZ, PT ;  /* 0x000000ff2900820b */ /* 0x020fe20003f42000 */
[----:B------:R-:W-:Y:S01]  /*4710*/  @!UPT UIADD3 URZ, UPT, UPT, URZ, URZ, URZ ;  /* 0x000000fffffff290 */ /* 0x000fe2000fffe0ff */
[----:B------:R-:W-:Y:S11]  /*4720*/  @!P0 BRA `(.L_x_79) ;  /* 0x0000000000148947 */ /* 0x000ff60003800000 */
[----:B------:R-:W-:Y:S02]  /*4730*/  LOP3.LUT P0, RZ, R81, 0xff, RZ, 0xc0, !PT ;  /* 0x000000ff51ff7812 */ /* 0x000fe4000780c0ff */
[----:B------:R-:W-:Y:S04]  /*4740*/  PLOP3.LUT P2, PT, PT, PT, UP1, 0x80, 0x8 ;  /* 0x000000000008781c */ /* 0x000fe80003f4f018 */
[----:B------:R-:W-:Y:S07]  /*4750*/  PLOP3.LUT P2, PT, P2, PT, PT, 0x8, 0x80 ;  /* 0x000000000080781c */ /* 0x000fee000174e170 */
[----:B------:R-:W-:Y:S11]  /*4760*/  @P0 FSETP.EQ.AND P2, PT, R41, RZ, PT ;  /* 0x000000ff2900020b */ /* 0x000ff60003f42000 */
[----:B------:R-:W-:Y:S02]  /*4770*/  @!UPT UIADD3 URZ, UPT, UPT, URZ, URZ, URZ ;  /* 0x000000fffffff290 */ /* 0x000fe4000fffe0ff */
.L_x_79:
[----:B------:R-:W2:Y:S01]  /*4780*/  SYNCS.PHASECHK.TRANS64.TRYWAIT P0, [UR21+0x50], R4 ;  /* 0x00005004ff0075a7 */ /* 0x000ea20008001115 */
[----:B------:R-:W-:Y:S04]  /*4790*/  ELECT P1, URZ, PT ;  /* 0x0000000000ff782f */ /* 0x000fe80003820000 */
[----:B------:R-:W-:Y:S01]  /*47a0*/  PLOP3.LUT P1, PT, P2, P1, PT, 0xf2, 0x2f ;  /* 0x00000000002f781c */ /* 0x000fe20001723e72 */
[----:B------:R-:W-:Y:S01]  /*47b0*/  @!UPT UIADD3 URZ, UPT, UPT, URZ, URZ, URZ ;  /* 0x000000fffffff290 */ /* 0x000fe2000fffe0ff */
[----:B--2---:R-:W-:Y:S11]  /*47c0*/  @!P0 BRA `(.L_x_80) ;  /* 0x0000005000fc8947 */ /* 0x004ff60003800000 */
.L_x_165:
[----:B------:R-:W-:Y:S01]  /*47d0*/  @!P1 IADD3 R2, P0, PT, R12, 0x580, RZ ;  /* 0x000005800c029810 */ /* 0x000fe20007f1e0ff */
[----:B------:R-:W-:Y:S01]  /*47e0*/  VOTEU.ALL UP0, P1 ;  /* 0x0000000000ff7886 */ /* 0x000fe20000800000 */
[----:B------:R-:W-:Y:S01]  /*47f0*/  UMOV UR6, 0x0 ;  /* 0x0000000000067882 */ /* 0x000fe20000000000 */
[----:B------:R-:W-:Y:S01]  /*4800*/  UMOV UR7, 0x10000000 ;  /* 0x1000000000077882 */ /* 0x000fe20000000000 */
[----:B------:R-:W-:Y:S01]  /*4810*/  @!P1 R2UR UR5, R2 ;  /* 0x00000000020592ca */ /* 0x000fe200000e0000 */
[----:B-1----:R-:W-:Y:S01]  /*4820*/  @!P1 IMAD.X R0, RZ, RZ, R13, P0 ;  /* 0x000000ffff009224 */ /* 0x002fe200000e060d */
[----:B------:R-:W-:Y:S01]  /*4830*/  @!UP0 UIADD3 UR32, UPT, UPT, UR21, 0x400, URZ ;  /* 0x0000040015208890 */ /* 0x000fe2000fffe0ff */
[----:B------:R-:W-:Y:S03]  /*4840*/  VOTEU.ALL UP0, P1 ;  /* 0x0000000000ff7886 */ /* 0x000fe60000800000 */
[----:B------:R-:W-:Y:S01]  /*4850*/  @!P1 R2UR UR4, R0 ;  /* 0x00000000000492ca */ /* 0x000fe200000e0000 */
[----:B------:R-:W-:Y:S06]  /*4860*/  @!P1 IMAD.MOV.U32 R0, RZ, RZ, 0x2000 ;  /* 0x00002000ff009424 */ /* 0x000fec00078e00ff */
[----:B------:R-:W-:Y:S06]  /*4870*/  IMAD.U32 R6, RZ, RZ, UR5 ;  /* 0x00000005ff067e24 */ /* 0x000fec000f8e00ff */
[----:B------:R-:W-:Y:S01]  /*4880*/  IMAD.U32 R7, RZ, RZ, UR4 ;  /* 0x00000004ff077e24 */ /* 0x000fe2000f8e00ff */
[----:B------:R-:W-:Y:S04]  /*4890*/  @!P1 R2UR UR4, R6 ;  /* 0x00000000060492ca */ /* 0x000fe800000e0000 */
[----:B------:R-:W-:Y:S11]  /*48a0*/  @!P1 R2UR UR5, R7 ;  /* 0x00000000070592ca */ /* 0x000ff600000e0000 */
[----:B------:R-:W-:Y:S02]  /*48b0*/  @!UPT UIADD3 URZ, UPT, UPT, URZ, URZ, URZ ;  /* 0x000000fffffff290 */ /* 0x000fe4000fffe0ff */
[----:B------:R1:W-:Y:S01]  /*48c0*/  @!UP0 UTMALDG.3D [UR32], [UR4], desc[UR6] ;  /* 0x00000620040085b4 */ /* 0x0003e20008011000 */
[----:B------:R1:W-:Y:S01]  /*48d0*/  @!P1 SYNCS.ARRIVE.TRANS64.RED.A0TR RZ, [UR21+0x30], R0 ;  /* 0x00003000ffff99a7 */ /* 0x0003e20008300415 */
[----:B------:R-:W-:Y:S01]  /*48e0*/  SYNCS.ARRIVE.TRANS64.RED.A1T0 RZ, [UR50], RZ ;  /* 0x000000ffffff79a7 */ /* 0x000fe20008100432 */
[----:B------:R-:W2:Y:S02]  /*48f0*/  SYNCS.PHASECHK.TRANS64.TRYWAIT P0, [UR21+0x58], R4 ;  /* 0x00005804ff0075a7 */ /* 0x000ea40008001115 */
[----:B-12---:R-:W-:Y:S05]  /*4900*/  @!P0 BRA `(.L_x_81) ;  /* 0x0000005000c48947 */ /* 0x006fea0003800000 */
.L_x_167:
[----:B------:R-:W-:Y:S01]  /*4910*/  @!P1 IADD3 R2, P0, PT, R12, 0x580, RZ ;  /* 0x000005800c029810 */ /* 0x000fe20007f1e0ff */
[----:B------:R-:W-:Y:S01]  /*4920*/  VOTEU.ALL UP0, P1 ;  /* 0x0000000000ff7886 */ /* 0x000fe20000800000 */
[----:B------:R-:W-:Y:S01]  /*4930*/  UMOV UR6, 0x0 ;  /* 0x0000000000067882 */ /* 0x000fe20000000000 */
[----:B------:R-:W-:Y:S01]  /*4940*/  UMOV UR7, 0x10000000 ;  /* 0x1000000000077882 */ /* 0x000fe20000000000 */
[----:B------:R-:W-:Y:S01]  /*4950*/  @!P1 R2UR UR5, R2 ;  /* 0x00000000020592ca */ /* 0x000fe200000e0000 */
[----:B------:R-:W-:Y:S01]  /*4960*/  @!P1 IMAD.X R0, RZ, RZ, R13, P0 ;  /* 0x000000ffff009224 */ /* 0x000fe200000e060d */
[----:B------:R-:W-:Y:S02]  /*4970*/  @!UP0 UIADD3 UR26, UPT, UPT, UR34, 0x40, URZ ;  /* 0x00000040221a8890 */ /* 0x000fe4000fffe0ff */
[----:B------:R-:W-:Y:S02]  /*4980*/  @!UP0 UIADD3 UR24, UPT, UPT, UR21, 0x2400, URZ ;  /* 0x0000240015188890 */ /* 0x000fe4000fffe0ff */
[----:B------:R-:W-:Y:S01]  /*4990*/  @!P1 R2UR UR4, R0 ;  /* 0x00000000000492ca */ /* 0x000fe200000e0000 */
[----:B------:R-:W-:Y:S01]  /*49a0*/  VOTEU.ALL UP0, P1 ;  /* 0x0000000000ff7886 */ /* 0x000fe20000800000 */
[----:B------:R-:W-:Y:S01]  /*49b0*/  @!P1 IMAD.MOV.U32 R0, RZ, RZ, 0x2000 ;  /* 0x00002000ff009424 */ /* 0x000fe200078e00ff */
[----:B------:R-:W-:Y:S01]  /*49c0*/  UMOV UR27, UR35 ;  /* 0x00000023001b7c82 */ /* 0x000fe20008000000 */
[----:B------:R-:W-:Y:S03]  /*49d0*/  UMOV UR28, UR36 ;  /* 0x00000024001c7c82 */ /* 0x000fe60008000000 */
        /* <DEDUP_REMOVED lines=8> */
[----:B------:R-:W4:Y:S02]  /*4a60*/  SYNCS.PHASECHK.TRANS64.TRYWAIT P0, [UR21+0x60], R4 ;  /* 0x00006004ff0075a7 */ /* 0x000f240008001115 */
[----:B--2-4-:R-:W-:Y:S05]  /*4a70*/  @!P0 BRA `(.L_x_82) ;  /* 0x0000005000808947 */ /* 0x014fea0003800000 */
.L_x_169:
[----:B------:R-:W-:Y:S01]  /*4a80*/  @!P1 IADD3 R2, P0, PT, R12, 0x580, RZ ;  /* 0x000005800c029810 */ /* 0x000fe20007f1e0ff */
[----:B------:R-:W-:Y:S01]  /*4a90*/  VOTEU.ALL UP0, P1 ;  /* 0x0000000000ff7886 */ /* 0x000fe20000800000 */
[----:B------:R-:W-:Y:S01]  /*4aa0*/  UMOV UR6, 0x0 ;  /* 0x0000000000067882 */ /* 0x000fe20000000000 */
[----:B------:R-:W-:Y:S01]  /*4ab0*/  UMOV UR7, 0x10000000 ;  /* 0x1000000000077882 */ /* 0x000fe20000000000 */
[----:B------:R-:W-:Y:S01]  /*4ac0*/  @!P1 R2UR UR5, R2 ;  /* 0x00000000020592ca */ /* 0x000fe200000e0000 */
[----:B------:R-:W-:Y:S01]  /*4ad0*/  @!P1 IMAD.X R0, RZ, RZ, R13, P0 ;  /* 0x000000ffff009224 */ /* 0x000fe200000e060d */
[----:B------:R-:W-:Y:S01]  /*4ae0*/  @!UP0 UIADD3 UR18, UPT, UPT, UR34, 0x80, URZ ;  /* 0x0000008022128890 */ /* 0x000fe2000fffe0ff */
[----:B------:R-:W-:Y:S01]  /*4af0*/  VIADD R10, R10, 0x1 ;  /* 0x000000010a0a7836 */ /* 0x000fe20000000000 */
        /* <DEDUP_REMOVED lines=16> */
.L_x_171:
[----:B------:R-:W-:Y:S01]  /*4c00*/  @!P1 IADD3 R2, P0, PT, R12, 0x580, RZ ;  /* 0x000005800c029810 */ /* 0x000fe20007f1e0ff */
[----:B------:R-:W-:Y:S01]  /*4c10*/  VOTEU.ALL UP0, P1 ;  /* 0x0000000000ff7886 */ /* 0x000fe20000800000 */
[----:B------:R-:W-:Y:S01]  /*4c20*/  UMOV UR6, 0x0 ;  /* 0x0000000000067882 */ /* 0x000fe20000000000 */
[----:B------:R-:W-:Y:S01]  /*4c30*/  UMOV UR7, 0x10000000 ;  /* 0x1000000000077882 */ /* 0x000fe20000000000 */
[----:B------:R-:W-:Y:S01]  /*4c40*/  @!P1 R2UR UR5, R2 ;  /* 0x00000000020592ca */ /* 0x000fe200000e0000 */
[----:B------:R-:W-:Y:S01]  /*4c50*/  @!P1 IMAD.X R0, RZ, RZ, R13, P0 ;  /* 0x000000ffff009224 */ /* 0x000fe200000e060d */
[----:B------:R-:W-:Y:S01]  /*4c60*/  @!UP0 UIADD3 UR10, UPT, UPT, UR34, 0xc0, URZ ;  /* 0x000000c0220a8890 */ /* 0x000fe2000fffe0ff */
[----:B------:R-:W-:Y:S01]  /*4c70*/  R2UR UR18, R83 ;  /* 0x00000000531272ca */ /* 0x000fe200000e0000 */
[----:B------:R-:W-:Y:S01]  /*4c80*/  @!UP0 UIADD3 UR8, UPT, UPT, UR21, 0x6400, URZ ;  /* 0x0000640015088890 */ /* 0x000fe2000fffe0ff */
[----:B------:R-:W-:Y:S01]  /*4c90*/  R2UR UR16, R84 ;  /* 0x00000000541072ca */ /* 0x000fe200000e0000 */
[----:B------:R-:W-:Y:S01]  /*4ca0*/  @!UP0 UIADD3 UR9, UPT, UPT, UR21, 0x48, URZ ;  /* 0x0000004815098890 */ /* 0x000fe2000fffe0ff */
[----:B------:R-:W-:Y:S01]  /*4cb0*/  @!P1 R2UR UR4, R0 ;  /* 0x00000000000492ca */ /* 0x000fe200000e0000 */
[----:B------:R-:W-:Y:S01]  /*4cc0*/  VOTEU.ALL UP0, P1 ;  /* 0x0000000000ff7886 */ /* 0x000fe20000800000 */
[----:B------:R-:W-:Y:S01]  /*4cd0*/  UMOV UR11, UR35 ;  /* 0x00000023000b7c82 */ /* 0x000fe20008000000 */
[----:B------:R-:W-:Y:S01]  /*4ce0*/  UMOV UR12, UR36 ;  /* 0x00000024000c7c82 */ /* 0x000fe20008000000 */
[C---:B------:R-:W-:Y:S01]  /*4cf0*/  ISETP.NE.AND P0, PT, R10.reuse, 0x2, PT ;  /* 0x000000020a00780c */ /* 0x040fe20003f05270 */
[----:B------:R-:W-:Y:S01]  /*4d00*/  UMOV UR36, UR29 ;  /* 0x0000001d00247c82 */ /* 0x000fe20008000000 */
[----:B-1----:R-:W-:Y:S01]  /*4d10*/  IMAD.U32 R4, RZ, RZ, UR5 ;  /* 0x00000005ff047e24 */ /* 0x002fe2000f8e00ff */
[----:B------:R-:W-:Y:S01]  /*4d20*/  LOP3.LUT R11, R11, 0x1, RZ, 0x3c, !PT ;  /* 0x000000010b0b7812 */ /* 0x000fe200078e3cff */
[----:B------:R-:W-:Y:S01]  /*4d30*/  UPLOP3.LUT UP4, UPT, UPT, UPT, UPT, 0x80, 0x8 ;  /* 0x000000000008789c */ /* 0x000fe20003f8f070 */
[----:B------:R-:W-:Y:S01]  /*4d40*/  SEL R0, RZ, 0x1, P0 ;  /* 0x00000001ff007807 */ /* 0x000fe20000000000 */
[----:B------:R-:W-:Y:S01]  /*4d50*/  UIADD3 UR31, UPT, UPT, UR13, UR18, URZ ;  /* 0x000000120d1f7290 */ /* 0x000fe2000fffe0ff */
[----:B------:R-:W-:Y:S01]  /*4d60*/  SEL R10, R10, RZ, P0 ;  /* 0x000000ff0a0a7207 */ /* 0x000fe20000000000 */
[----:B------:R-:W-:Y:S01]  /*4d70*/  UIADD3 UR30, UPT, UPT, UR14, UR16, URZ ;  /* 0x000000100e1e7290 */ /* 0x000fe2000fffe0ff */
[----:B------:R-:W-:Y:S01]  /*4d80*/  IMAD.U32 R5, RZ, RZ, UR4 ;  /* 0x00000004ff057e24 */ /* 0x000fe2000f8e00ff */
[----:B------:R-:W-:Y:S02]  /*4d90*/  @!P1 R2UR UR4, R4 ;  /* 0x00000000040492ca */ /* 0x000fe400000e0000 */
[----:B------:R-:W-:Y:S02]  /*4da0*/  LOP3.LUT R9, R9, R0, RZ, 0x3c, !PT ;  /* 0x0000000009097212 */ /* 0x000fe400078e3cff */
[----:B------:R-:W-:Y:S11]  /*4db0*/  @!P1 R2UR UR5, R5 ;  /* 0x00000000050592ca */ /* 0x000ff600000e0000 */
[----:B------:R-:W-:Y:S02]  /*4dc0*/  @!UPT UIADD3 URZ, UPT, UPT, URZ, URZ, URZ ;  /* 0x000000fffffff290 */ /* 0x000fe4000fffe0ff */
[----:B------:R1:W-:Y:S01]  /*4dd0*/  @!UP0 UTMALDG.3D [UR8], [UR4], desc[UR6] ;  /* 0x00000608040085b4 */ /* 0x0003e20008011000 */
[----:B------:R1:W-:Y:S01]  /*4de0*/  @!P1 SYNCS.ARRIVE.TRANS64.RED.A0TR RZ, [UR21+0x48], R3 ;  /* 0x00004803ffff99a7 */ /* 0x0003e20008300415 */
[----:B------:R-:W-:Y:S01]  /*4df0*/  SYNCS.ARRIVE.TRANS64.RED.A1T0 RZ, [UR43], RZ ;  /* 0x000000ffffff79a7 */ /* 0x000fe2000810042b */
[----:B------:R-:W-:Y:S05]  /*4e00*/  BRA.U UP2, `(.L_x_84) ;  /* 0xfffffff102587547 */ /* 0x000fea000b83ffff */
[----:B-1----:R-:W-:-:S04]  /*4e10*/  SHF.L.U32 R3, R11, 0x1f, RZ ;  /* 0x0000001f0b037819 */ /* 0x002fc800000006ff */
[----:B------:R-:W1:Y:S02]  /*4e20*/  SYNCS.PHASECHK.TRANS64.TRYWAIT P0, [UR21+0x50], R3 ;  /* 0x00005003ff0075a7 */ /* 0x000e640008001115 */
[----:B-1----:R-:W-:Y:S05]  /*4e30*/  @!P0 BRA `(.L_x_85) ;  /* 0x0000004c00c08947 */ /* 0x002fea0003800000 */
.L_x_173:
[----:B------:R-:W2:Y:S02]  /*4e40*/  SYNCS.PHASECHK.TRANS64.TRYWAIT P0, [UR21+0x58], R3 ;  /* 0x00005803ff0075a7 */ /* 0x000ea40008001115 */
[----:B--2---:R-:W-:Y:S05]  /*4e50*/  @!P0 BRA `(.L_x_86) ;  /* 0x0000004c00d08947 */ /* 0x004fea0003800000 */
.L_x_175:
[----:B------:R-:W2:Y:S02]  /*4e60*/  SYNCS.PHASECHK.TRANS64.TRYWAIT P0, [UR21+0x60], R3 ;  /* 0x00006003ff0075a7 */ /* 0x000ea40008001115 */
[----:B--2---:R-:W-:Y:S05]  /*4e70*/  @!P0 BRA `(.L_x_87) ;  /* 0x0000004c00e08947 */ /* 0x004fea0003800000 */
.L_x_177:
[----:B-1----:R-:W-:-:S07]  /*4e80*/  MOV R0, UR21 ;  /* 0x0000001500007c02 */ /* 0x002fce0008000f00 */
.L_x_88:
[----:B-1----:R-:W-:-:S04]  /*4e90*/  SHF.L.U32 R3, R11, 0x1f, RZ ;  /* 0x0000001f0b037819 */ /* 0x002fc800000006ff */
[----:B------:R1:W2:Y:S03]  /*4ea0*/  SYNCS.PHASECHK.TRANS64.TRYWAIT P0, [R0+URZ+0x68], R3 ;  /* 0x00006803000075a7 */ /* 0x0002a600080011ff */
[----:B--2---:R-:W-:Y:S05]  /*4eb0*/  @!P0 NANOSLEEP.SYNCS 0x989680 ;  /* 0x009896800000895d */ /* 0x004fea0003900000 */
[----:B------:R-:W2:Y:S02]  /*4ec0*/  @!P0 SYNCS.PHASECHK.TRANS64 P0, [R0+URZ+0x68], R3 ;  /* 0x00006803000085a7 */ /* 0x000ea400080010ff */
[----:B--23--:R-:W-:Y:S05]  /*4ed0*/  @P0 EXIT ;  /* 0x000000000000094d */ /* 0x00cfea0003800000 */
[----:B------:R-:W-:Y:S05]  /*4ee0*/  BRA `(.L_x_88) ;  /* 0xfffffffc00e87947 */ /* 0x000fea000383ffff */
.L_x_73:
[----:B------:R-:W-:-:S06]  /*4ef0*/  UISETP.GE.AND UP0, UPT, UR18, 0x4, UPT ;  /* 0x000000041200788c */ /* 0x000fcc000bf06270 */
[----:B------:R-:W-:-:S13]  /*4f00*/  PLOP3.LUT P0, PT, PT, PT, UP0, 0x80, 0x8 ;  /* 0x000000000008781c */ /* 0x000fda0003f0f008 */
[----:B-1----:R-:W-:Y:S05]  /*4f10*/  @!P0 EXIT ;  /* 0x000000000000894d */ /* 0x002fea0003800000 */
[----:B------:R-:W1:Y:S08]  /*4f20*/  S2UR UR4, SR_CgaCtaId ;  /* 0x00000000000479c3 */ /* 0x000e700000008800 */
[----:B------:R-:W-:Y:S01]  /*4f30*/  BAR.SYNC.DEFER_BLOCKING 0x6, 0xa0 ;  /* 0x0182800000007b1d */ /* 0x000fe20000010000 */
[C---:B------:R-:W-:Y:S01]  /*4f40*/  IMAD.SHL.U32 R5, R94.reuse, 0x40, RZ ;  /* 0x000000405e057824 */ /* 0x040fe200078e00ff */
[C---:B------:R-:W-:Y:S01]  /*4f50*/  R2P PR, R94.reuse, 0x6 ;  /* 0x000000065e007804 */ /* 0x040fe20000000000 */
[C---:B------:R-:W-:Y:S01]  /*4f60*/  IMAD.SHL.U32 R2, R94.reuse, 0x8, RZ ;  /* 0x000000085e027824 */ /* 0x040fe200078e00ff */
[----:B------:R-:W-:Y:S01]  /*4f70*/  CS2R R88, SRZ ;  /* 0x0000000000587805 */ /* 0x000fe2000001ff00 */
[----:B------:R-:W-:Y:S01]  /*4f80*/  IMAD.U32 R37, R94, 0x10000, RZ ;  /* 0x000100005e257824 */ /* 0x000fe200078e00ff */
[----:B------:R-:W-:-:S02]  /*4f90*/  UMOV UR44, 0x400 ;  /* 0x00000400002c7882 */ /* 0x000fc40000000000 */
[----:B------:R-:W2:Y:S01]  /*4fa0*/  LDC.64 R78, c[0x0][0x8b0] ;  /* 0x00022c00ff4e7b82 */ /* 0x000ea20000000a00 */
[C---:B------:R-:W-:Y:S01]  /*4fb0*/  LOP3.LUT R3, R5.reuse, 0x1c0, RZ, 0xc0, !PT ;  /* 0x000001c005037812 */ /* 0x040fe200078ec0ff */
[----:B------:R-:W-:Y:S01]  /*4fc0*/  IMAD.SHL.U32 R80, R94, 0x20, RZ ;  /* 0x000000205e507824 */ /* 0x000fe200078e00ff */
[----:B------:R-:W-:Y:S01]  /*4fd0*/  LOP3.LUT R5, R5, 0x200, RZ, 0xc0, !PT ;  /* 0x0000020005057812 */ /* 0x000fe200078ec0ff */
[----:B------:R-:W-:Y:S01]  /*4fe0*/  IMAD.MOV.U32 R92, RZ, RZ, 0x20 ;  /* 0x00000020ff5c7424 */ /* 0x000fe200078e00ff */
[----:B------:R-:W-:Y:S01]  /*4ff0*/  LOP3.LUT R2, R3, 0x38, R2, 0xf8, !PT ;  /* 0x0000003803027812 */ /* 0x000fe200078ef802 */
[----:B------:R-:W-:Y:S01]  /*5000*/  IMAD.MOV.U32 R91, RZ, RZ, 0x1 ;  /* 0x00000001ff5b7424 */ /* 0x000fe200078e00ff */
[----:B------:R-:W-:Y:S01]  /*5010*/  SHF.R.U32.HI R3, RZ, 0x1, R94 ;  /* 0x00000001ff037819 */ /* 0x000fe2000001165e */
[----:B------:R-:W3:Y:S01]  /*5020*/  LDC.64 R76, c[0x0][0x8a8] ;  /* 0x00022a00ff4c7b82 */ /* 0x000ee20000000a00 */
[----:B------:R-:W-:Y:S01]  /*5030*/  LOP3.LUT R37, R37, 0x600000, RZ, 0xc0, !PT ;  /* 0x0060000025257812 */ /* 0x000fe200078ec0ff */
[----:B------:R-:W-:Y:S01]  /*5040*/  IMAD.MOV.U32 R36, RZ, RZ, RZ ;  /* 0x000000ffff247224 */ /* 0x000fe200078e00ff */
[----:B------:R-:W-:Y:S01]  /*5050*/  LOP3.LUT R80, R5, 0xc00, R80, 0xf8, !PT ;  /* 0x00000c0005507812 */ /* 0x000fe200078ef850 */
[----:B------:R-:W-:Y:S01]  /*5060*/  IMAD.MOV.U32 R90, RZ, RZ, RZ ;  /* 0x000000ffff5a7224 */ /* 0x000fe200078e00ff */
[----:B------:R-:W-:Y:S01]  /*5070*/  LOP3.LUT R3, R2, 0x8, R3, 0x78, !PT ;  /* 0x0000000802037812 */ /* 0x000fe200078e7803 */
[----:B------:R-:W4:Y:S01]  /*5080*/  LDCU UR59, c[0x0][0x370] ;  /* 0x00006e00ff3b77ac */ /* 0x000f220008000800 */
[----:B------:R-:W-:-:S02]  /*5090*/  SEL R93, R92, 0xffffffe0, !P2 ;  /* 0xffffffe05c5d7807 */ /* 0x000fc40005000000 */
[----:B------:R-:W-:Y:S01]  /*50a0*/  LOP3.LUT R80, R80, R3, RZ, 0xfc, !PT ;  /* 0x0000000350507212 */ /* 0x000fe200078efcff */
[----:B-1----:R-:W-:Y:S01]  /*50b0*/  ULEA UR44, UR4, UR44, 0x18 ;  /* 0x0000002c042c7291 */ /* 0x002fe2000f8ec0ff */
[----:B------:R-:W-:Y:S01]  /*50c0*/  LOP3.LUT R94, R94, 0x60, RZ, 0xc0, !PT ;  /* 0x000000605e5e7812 */ /* 0x000fe200078ec0ff */
[----:B------:R-:W1:Y:S01]  /*50d0*/  LDCU UR43, c[0x0][0xb0c] ;  /* 0x00016180ff2b77ac */ /* 0x000e620008000800 */
[----:B------:R-:W-:Y:S01]  /*50e0*/  SEL R92, R92, 0xffffffe0, !P1 ;  /* 0xffffffe05c5c7807 */ /* 0x000fe20004800000 */
[----:B------:R-:W-:Y:S01]  /*50f0*/  UIADD3 UR4, UPT, UPT, UR44, 0x400, URZ ;  /* 0x000004002c047890 */ /* 0x000fe2000fffe0ff */
[----:B------:R-:W1:Y:S04]  /*5100*/  LDCU UR39, c[0x0][0xb30] ;  /* 0x00016600ff2777ac */ /* 0x000e680008000800 */
[----:B------:R-:W4:Y:S01]  /*5110*/  LDS R0, [UR44+0x130] ;  /* 0x0001302cff007984 */ /* 0x000f220008000800 */
[----:B------:R-:W-:Y:S01]  /*5120*/  IMAD.U32 R86, RZ, RZ, UR4 ;  /* 0x00000004ff567e24 */ /* 0x000fe2000f8e00ff */
[----:B------:R-:W1:Y:S01]  /*5130*/  LDCU.64 UR56, c[0x0][0x888] ;  /* 0x00011100ff3877ac */ /* 0x000e620008000a00 */
[----:B------:R-:W1:Y:S01]  /*5140*/  LDCU.64 UR40, c[0x0][0xb28] ;  /* 0x00016500ff2877ac */ /* 0x000e620008000a00 */
[----:B------:R-:W1:Y:S01]  /*5150*/  LDCU.64 UR62, c[0x0][0x890] ;  /* 0x00011200ff3e77ac */ /* 0x000e620008000a00 */
[----:B------:R-:W1:Y:S01]  /*5160*/  LDCU.128 UR52, c[0x0][0xb10] ;  /* 0x00016200ff3477ac */ /* 0x000e620008000c00 */
[----:B------:R-:W1:Y:S01]  /*5170*/  LDCU UR58, c[0x0][0x374] ;  /* 0x00006e80ff3a77ac */ /* 0x000e620008000800 */
[----:B------:R-:W-:Y:S01]  /*5180*/  UMOV UR47, URZ ;  /* 0x000000ff002f7c82 */ /* 0x000fe20008000000 */
[----:B------:R-:W-:Y:S01]  /*5190*/  UMOV UR46, URZ ;  /* 0x000000ff002e7c82 */ /* 0x000fe20008000000 */
[----:B-1234-:R-:W-:-:S07]  /*51a0*/  IMAD.IADD R37, R0, 0x1, R37 ;  /* 0x0000000100257824 */ /* 0x01efce00078e0225 */
.L_x_132:
[C---:B------:R-:W-:Y:S02]  /*51b0*/  LEA R3, R88.reuse, UR44, 0x3 ;  /* 0x0000002c58037c11 */ /* 0x040fe4000f8e18ff */
[----:B------:R-:W-:Y:S02]  /*51c0*/  SHF.L.U32 R0, R89, 0x1f, RZ ;  /* 0x0000001f59007819 */ /* 0x000fe400000006ff */
[----:B------:R-:W-:Y:S02]  /*51d0*/  LEA R5, R88, UR44, 0x4 ;  /* 0x0000002c58057c11 */ /* 0x000fe4000f8e20ff */
[----:B-1----:R-:W1:Y:S02]  /*51e0*/  SYNCS.PHASECHK.TRANS64.TRYWAIT P0, [R3+URZ+0x80], R0 ;  /* 0x00008000030075a7 */ /* 0x002e6400080011ff */
[----:B-1----:R-:W-:Y:S05]  /*51f0*/  @!P0 BRA `(.L_x_89) ;  /* 0x0000004c00188947 */ /* 0x002fea0003800000 */
.L_x_178:
[----:B------:R-:W2:Y:S01]  /*5200*/  LDS.128 R4, [R5+0x110] ;  /* 0x0001100005047984 */ /* 0x000ea20000000c00 */
[----:B------:R-:W-:Y:S01]  /*5210*/  UISETP.GE.AND UP0, UPT, UR42, 0x1, UPT ;  /* 0x000000012a00788c */ /* 0x000fe2000bf06270 */
[----:B------:R-:W-:Y:S01]  /*5220*/  @!PT LDS RZ, [RZ] ;  /* 0x00000000fffff984 */ /* 0x000fe20000000800 */
[----:B------:R-:W-:Y:S01]  /*5230*/  @!PT LDS RZ, [RZ] ;  /* 0x00000000fffff984 */ /* 0x000fe20000000800 */
[----:B------:R-:W-:Y:S01]  /*5240*/  @!PT LDS RZ, [RZ] ;  /* 0x00000000fffff984 */ /* 0x000fe20000000800 */
[----:B------:R-:W-:Y:S01]  /*5250*/  @!PT LDS RZ, [RZ] ;  /* 0x00000000fffff984 */ /* 0x000fe20000000800 */
[----:B------:R3:W-:Y:S06]  /*5260*/  MEMBAR.ALL.CTA ;  /* 0x0000000000007992 */ /* 0x0007ec0000008000 */
[----:B---3--:R-:W3:Y:S01]  /*5270*/  FENCE.VIEW.ASYNC.S ;  /* 0x00000000000073c6 */ /* 0x008ee20000000000 */
[----:B--2---:R-:W-:Y:S11]  /*5280*/  LOP3.LUT P0, RZ, R6, 0x1, RZ, 0xc0, !PT ;  /* 0x0000000106ff7812 */ /* 0x004ff6000780c0ff */
[----:B------:R-:W-:Y:S02]  /*5290*/  @!UPT UIADD3 URZ, UPT, UPT, URZ, URZ, URZ ;  /* 0x000000fffffff290 */ /* 0x000fe4000fffe0ff */
[----:B---3--:R-:W-:Y:S01]  /*52a0*/  VOTEU.ANY UP1, P0 ;  /* 0x0000000000ff7886 */ /* 0x008fe20000020100 */
[----:B------:R-:W-:Y:S01]  /*52b0*/  PLOP3.LUT P0, PT, PT, PT, UP1, 0x80, 0x8 ;  /* 0x000000000008781c */ /* 0x000fe20003f0f018 */
[----:B------:R-:W-:Y:S11]  /*52c0*/  UP2UR UR61, UPR, URZ, 0x2 ;  /* 0x00000002ff3d7883 */ /* 0x000ff60008000000 */
[----:B------:R-:W-:Y:S01]  /*52d0*/  @!UPT UIADD3 URZ, UPT, UPT, URZ, URZ, URZ ;  /* 0x000000fffffff290 */ /* 0x000fe2000fffe0ff */
[----:B-1----:R-:W-:Y:S02]  /*52e0*/  @P0 SHF.R.U32.HI R0, RZ, 0x10, R5 ;  /* 0x00000010ff000819 */ /* 0x002fe40000011605 */
        /* <DEDUP_REMOVED lines=12> */
[----:B------:R-:W2:Y:S01]  /*53b0*/  LDCU UR12, c[0x0][0xb20] ;  /* 0x00016400ff0c77ac */ /* 0x000ea20008000800 */
[----:B------:R-:W-:Y:S02]  /*53c0*/  UIMAD.WIDE.U32 UR4, UR58, UR55, URZ ;  /* 0x000000373a0472a5 */ /* 0x000fe4000f8e00ff */
[----:B------:R-:W-:Y:S02]  /*53d0*/  UIMAD.WIDE.U32 UR6, UR59, UR52, URZ ;  /* 0x000000343b0672a5 */ /* 0x000fe4000f8e00ff */
[----:B------:R-:W-:Y:S02]  /*53e0*/  UISETP.NE.AND UP0, UPT, UR54, 0x1, UPT ;  /* 0x000000013600788c */ /* 0x000fe4000bf05270 */
[----:B------:R-:W-:Y:S02]  /*53f0*/  UIMAD.WIDE.U32 UR8, UR37, UR55, URZ ;  /* 0x00000037250872a5 */ /* 0x000fe4000f8e00ff */
[----:B------:R-:W-:Y:S02]  /*5400*/  UIMAD.WIDE.U32 UR10, UR38, UR52, URZ ;  /* 0x00000034260a72a5 */ /* 0x000fe4000f8e00ff */
[----:B------:R-:W-:Y:S02]  /*5410*/  UISETP.NE.AND UP1, UPT, UR43, 0x1, UPT ;  /* 0x000000012b00788c */ /* 0x000fe4000bf25270 */
[----:B------:R-:W-:Y:S01]  /*5420*/  UISETP.NE.AND UP2, UPT, UR42, 0x1, UPT ;  /* 0x000000012a00788c */ /* 0x000fe2000bf45270 */
[----:B------:R-:W-:Y:S02]  /*5430*/  UMOV UR4, UR5 ;  /* 0x0000000500047c82 */ /* 0x000fe40008000000 */
[----:B--2---:R-:W-:Y:S03]  /*5440*/  USHF.R.U32.HI UR5, URZ, UR12, UR4 ;  /* 0x0000000cff057299 */ /* 0x004fe60008011604 */
[----:B------:R-:W-:Y:S02]  /*5450*/  UMOV UR4, UR7 ;  /* 0x0000000700047c82 */ /* 0x000fe40008000000 */
[----:B------:R-:W-:Y:S02]  /*5460*/  USHF.R.U32.HI UR7, URZ, UR53, UR4 ;  /* 0x00000035ff077299 */ /* 0x000fe40008011604 */
[----:B------:R-:W-:Y:S02]  /*5470*/  USEL UR4, UR58, UR5, !UP0 ;  /* 0x000000053a047287 */ /* 0x000fe4000c000000 */
[----:B------:R-:W-:Y:S01]  /*5480*/  USEL UR7, UR59, UR7, !UP1 ;  /* 0x000000073b077287 */ /* 0x000fe2000c800000 */
[----:B------:R-:W-:Y:S01]  /*5490*/  UMOV UR5, UR9 ;  /* 0x0000000900057c82 */ /* 0x000fe20008000000 */
[----:B------:R-:W-:Y:S02]  /*54a0*/  UIMAD.WIDE.U32 UR8, UR4, UR40, URZ ;  /* 0x00000028040872a5 */ /* 0x000fe4000f8e00ff */
[----:B------:R-:W-:Y:S03]  /*54b0*/  USHF.R.U32.HI UR6, URZ, UR12, UR5 ;  /* 0x0000000cff067299 */ /* 0x000fe60008011605 */
[----:B------:R-:W-:Y:S01]  /*54c0*/  UMOV UR5, UR11 ;  /* 0x0000000b00057c82 */ /* 0x000fe20008000000 */
[----:B------:R-:W-:Y:S02]  /*54d0*/  UIMAD.WIDE.U32 UR10, UR7, UR40, URZ ;  /* 0x00000028070a72a5 */ /* 0x000fe4000f8e00ff */
[----:B------:R-:W-:Y:S02]  /*54e0*/  USHF.R.U32.HI UR12, URZ, UR53, UR5 ;  /* 0x00000035ff0c7299 */ /* 0x000fe40008011605 */
[----:B------:R-:W-:Y:S01]  /*54f0*/  USEL UR6, UR37, UR6, !UP0 ;  /* 0x0000000625067287 */ /* 0x000fe2000c000000 */
[----:B------:R-:W-:Y:S02]  /*5500*/  UMOV UR5, UR9 ;  /* 0x0000000900057c82 */ /* 0x000fe40008000000 */
[----:B------:R-:W-:Y:S01]  /*5510*/  UMOV UR10, UR11 ;  /* 0x0000000b000a7c82 */ /* 0x000fe20008000000 */
[----:B------:R-:W-:Y:S02]  /*5520*/  @UP2 USHF.R.U32.HI UR4, URZ, UR41, UR5 ;  /* 0x00000029ff042299 */ /* 0x000fe40008011605 */
[----:B------:R-:W-:Y:S02]  /*5530*/  @UP2 USHF.R.U32.HI UR7, URZ, UR41, UR10 ;  /* 0x00000029ff072299 */ /* 0x000fe4000801160a */
[----:B------:R-:W-:Y:S02]  /*5540*/  UIMAD UR4, UR42, UR4, URZ ;  /* 0x000000042a0472a4 */ /* 0x000fe4000f8e02ff */
[----:B------:R-:W-:Y:S02]  /*5550*/  UIMAD.WIDE.U32 UR10, UR6, UR40, URZ ;  /* 0x00000028060a72a5 */ /* 0x000fe4000f8e00ff */
[----:B------:R-:W-:Y:S02]  /*5560*/  USEL UR5, UR38, UR12, !UP1 ;  /* 0x0000000c26057287 */ /* 0x000fe4000c800000 */
[----:B------:R-:W-:Y:S02]  /*5570*/  UIMAD UR8, UR42, UR7, URZ ;  /* 0x000000072a0872a4 */ /* 0x000fe4000f8e02ff */
[----:B------:R-:W-:Y:S03]  /*5580*/  UISETP.GE.AND UP0, UPT, UR6, UR4, UPT ;  /* 0x000000040600728c */ /* 0x000fe6000bf06270 */
[----:B------:R-:W-:Y:S01]  /*5590*/  UMOV UR4, UR11 ;  /* 0x0000000b00047c82 */ /* 0x000fe20008000000 */
[----:B------:R-:W-:Y:S02]  /*55a0*/  UISETP.GE.OR UP0, UPT, UR5, UR8, UP0 ;  /* 0x000000080500728c */ /* 0x000fe40008706670 */
[----:B------:R-:W-:Y:S02]  /*55b0*/  USHF.R.U32.HI UR4, URZ, UR41, UR4 ;  /* 0x00000029ff047299 */ /* 0x000fe40008011604 */
[----:B------:R-:W-:Y:S02]  /*55c0*/  UIMAD.WIDE.U32 UR8, UR5, UR40, URZ ;  /* 0x00000028050872a5 */ /* 0x000fe4000f8e00ff */
[----:B------:R-:W-:Y:S02]  /*55d0*/  USEL UR11, UR6, UR4, !UP2 ;  /* 0x00000004060b7287 */ /* 0x000fe4000d000000 */
[----:B------:R-:W-:Y:S02]  /*55e0*/  UIADD3 UR8, UPT, UPT, -UR5, URZ, URZ ;  /* 0x000000ff05087290 */ /* 0x000fe4000fffe1ff */
[----:B------:R-:W-:Y:S01]  /*55f0*/  UIADD3 UR10, UPT, UPT, -UR11, URZ, URZ ;  /* 0x000000ff0b0a7290 */ /* 0x000fe2000fffe1ff */
[----:B------:R-:W-:Y:S01]  /*5600*/  @!UP0 UMOV UR4, UR9 ;  /* 0x0000000900048c82 */ /* 0x000fe20008000000 */
[----:B------:R-:W-:Y:S02]  /*5610*/  UIADD3 UR9, UPT, UPT, -UR6, URZ, URZ ;  /* 0x000000ff06097290 */ /* 0x000fe4000fffe1ff */
[----:B------:R-:W-:Y:S02]  /*5620*/  @!UP0 USHF.R.U32.HI UR4, URZ, UR41, UR4 ;  /* 0x00000029ff048299 */ /* 0x000fe40008011604 */
[----:B------:R-:W-:Y:S02]  /*5630*/  UIMAD UR10, UR42, UR10, UR6 ;  /* 0x0000000a2a0a72a4 */ /* 0x000fe4000f8e0206 */
[----:B------:R-:W-:Y:S04]  /*5640*/  @!UP0 USEL UR4, UR5, UR4, !UP2 ;  /* 0x0000000405048287 */ /* 0x000fe8000d000000 */
[----:B------:R-:W-:Y:S02]  /*5650*/  @!UP0 UIMAD UR10, UR7, UR10, UR4 ;  /* 0x0000000a070a82a4 */ /* 0x000fe4000f8e0204 */
[----:B------:R-:W-:Y:S02]  /*5660*/  @!UP0 UIADD3 UR11, UPT, UPT, UR11, -UR4, URZ ;  /* 0x800000040b0b8290 */ /* 0x000fe4000fffe0ff */
[----:B------:R-:W-:Y:S02]  /*5670*/  UIMAD UR7, UR43, UR8, UR38 ;  /* 0x000000082b0772a4 */ /* 0x000fe4000f8e0226 */
[----:B------:R-:W-:Y:S02]  /*5680*/  @!UP0 UIMAD UR6, UR11, UR42, UR5 ;  /* 0x0000002a0b0682a4 */ /* 0x000fe4000f8e0205 */
[----:B------:R-:W-:Y:S01]  /*5690*/  UIMAD UR4, UR54, UR9, UR37 ;  /* 0x00000009360472a4 */ /* 0x000fe2000f8e0225 */
[----:B------:R-:W-:Y:S02]  /*56a0*/  @!UP0 UMOV UR5, UR10 ;  /* 0x0000000a00058c82 */ /* 0x000fe40008000000 */
[----:B------:R-:W-:Y:S02]  /*56b0*/  UIMAD UR38, UR5, UR43, UR7 ;  /* 0x0000002b052672a4 */ /* 0x000fe4000f8e0207 */
[----:B------:R-:W-:Y:S11]  /*56c0*/  UIMAD UR37, UR6, UR54, UR4 ;  /* 0x00000036062572a4 */ /* 0x000ff6000f8e0204 */
[----:B------:R-:W-:Y:S01]  /*56d0*/  @!UPT UIADD3 URZ, UPT, UPT, URZ, URZ, URZ ;  /* 0x000000fffffff290 */ /* 0x000fe2000fffe0ff */
.L_x_90:
[----:B------:R-:W-:Y:S01]  /*56e0*/  UISETP.NE.AND UP0, UPT, UR39, 0x1, UPT ;  /* 0x000000012700788c */ /* 0x000fe2000bf05270 */
[----:B------:R-:W-:Y:S01]  /*56f0*/  LOP3.LUT P0, RZ, R86, 0x3f0, RZ, 0xc0, !PT ;  /* 0x000003f056ff7812 */ /* 0x000fe2000780c0ff */
[----:B------:R-:W-:Y:S01]  /*5700*/  USHF.L.U32 UR50, UR30, 0x6, URZ ;  /* 0x000000061e327899 */ /* 0x000fe200080006ff */
[----:B------:R-:W-:Y:S01]  /*5710*/  BSSY.RECONVERGENT B6, `(.L_x_91) ;  /* 0x0000034000067945 */ /* 0x000fe20003800200 */
[----:B------:R-:W-:Y:S01]  /*5720*/  USHF.L.U32 UR49, UR31, 0x8, URZ ;  /* 0x000000081f317899 */ /* 0x000fe200080006ff */
[----:B------:R-:W-:Y:S06]  /*5730*/  IADD3 R88, PT, PT, R88, 0x1, RZ ;  /* 0x0000000158587810 */ /* 0x000fec0007ffe0ff */
[----:B------:R-:W2:Y:S01]  /*5740*/  @!UP0 LDCU.128 UR12, c[0x0][0xb10] ;  /* 0x00016200ff0c87ac */ /* 0x000ea20008000c00 */
[----:B------:R-:W3:Y:S01]  /*5750*/  @!UP0 LDCU UR5, c[0x0][0xb0c] ;  /* 0x00016180ff0587ac */ /* 0x000ee20008000800 */
[----:B------:R-:W4:Y:S01]  /*5760*/  @!UP0 LDCU UR10, c[0x0][0xb20] ;  /* 0x00016400ff0a87ac */ /* 0x000f220008000800 */
[----:B--2---:R-:W-:Y:S02]  /*5770*/  UIMAD.WIDE.U32 UR8, UR38, UR12, URZ ;  /* 0x0000000c260872a5 */ /* 0x004fe4000f8e00ff */
[----:B------:R-:W-:Y:S02]  /*5780*/  UIMAD.WIDE.U32 UR6, UR37, UR15, URZ ;  /* 0x0000000f250672a5 */ /* 0x000fe4000f8e00ff */
[----:B------:R-:W-:Y:S03]  /*5790*/  @!UP0 UISETP.NE.AND UP1, UPT, UR14, 0x1, UPT ;  /* 0x000000010e00888c */ /* 0x000fe6000bf25270 */
[----:B------:R-:W-:Y:S01]  /*57a0*/  @!UP0 UMOV UR4, UR9 ;  /* 0x0000000900048c82 */ /* 0x000fe20008000000 */
[----:B---3--:R-:W-:Y:S02]  /*57b0*/  @!UP0 UISETP.NE.AND UP2, UPT, UR5, 0x1, UPT ;  /* 0x000000010500888c */ /* 0x008fe4000bf45270 */
[----:B------:R-:W-:Y:S01]  /*57c0*/  @!UP0 USHF.R.U32.HI UR4, URZ, UR13, UR4 ;  /* 0x0000000dff048299 */ /* 0x000fe20008011604 */
[----:B------:R-:W-:Y:S02]  /*57d0*/  @!UP0 UMOV UR6, UR7 ;  /* 0x0000000700068c82 */ /* 0x000fe40008000000 */
[----:B----4-:R-:W-:Y:S02]  /*57e0*/  @!UP0 USHF.R.U32.HI UR6, URZ, UR10, UR6 ;  /* 0x0000000aff068299 */ /* 0x010fe40008011606 */
[----:B------:R-:W-:Y:S02]  /*57f0*/  @!UP0 USEL UR7, UR38, UR4, !UP2 ;  /* 0x0000000426078287 */ /* 0x000fe4000d000000 */
[----:B------:R-:W-:Y:S04]  /*5800*/  @!UP0 USEL UR6, UR37, UR6, !UP1 ;  /* 0x0000000625068287 */ /* 0x000fe8000c800000 */
[----:B------:R-:W-:Y:S02]  /*5810*/  @!UP0 UIADD3 UR4, UPT, UPT, -UR7, UR6, URZ ;  /* 0x0000000607048290 */ /* 0x000fe4000fffe1ff */
[----:B------:R-:W-:Y:S02]  /*5820*/  @!UP0 UIADD3 UR6, UPT, UPT, UR7, -UR6, URZ ;  /* 0x8000000607068290 */ /* 0x000fe4000fffe0ff */
[----:B------:R-:W-:Y:S02]  /*5830*/  @!UP0 UIMAD UR38, UR4, UR5, UR38 ;  /* 0x00000005042682a4 */ /* 0x000fe4000f8e0226 */
[----:B------:R-:W-:Y:S01]  /*5840*/  @!UP0 UIMAD UR37, UR6, UR14, UR37 ;  /* 0x0000000e062582a4 */ /* 0x000fe2000f8e0225 */
[----:B------:R-:W-:Y:S11]  /*5850*/  @!P0 BRA `(.L_x_92) ;  /* 0x00000000007c8947 */ /* 0x000ff60003800000 */
[----:B------:R-:W2:Y:S01]  /*5860*/  LDCU.64 UR8, c[0x4][0x80] ;  /* 0x01001000ff0877ac */ /* 0x000ea20008000a00 */
[----:B------:R-:W-:Y:S01]  /*5870*/  MOV R2, 0x0 ;  /* 0x0000000000027802 */ /* 0x000fe20000000f00 */
[----:B------:R-:W-:Y:S02]  /*5880*/  HFMA2 R12, -RZ, RZ, 0, 5.9604644775390625e-08 ;  /* 0x00000001ff0c7431 */ /* 0x000fe400000001ff */
[----:B------:R-:W-:Y:S01]  /*5890*/  IMAD.MOV.U32 R8, RZ, RZ, 0x70 ;  /* 0x00000070ff087424 */ /* 0x000fe200078e00ff */
[----:B------:R3:W4:Y:S01]  /*58a0*/  LDC.64 R14, c[0x4][R2] ;  /* 0x01000000020e7b82 */ /* 0x0007220000000a00 */
[----:B------:R-:W1:Y:S01]  /*58b0*/  LDCU.64 UR6, c[0x4][0x88] ;  /* 0x01001100ff0677ac */ /* 0x000e620008000a00 */
[----:B------:R-:W-:Y:S01]  /*58c0*/  IMAD.MOV.U32 R13, RZ, RZ, RZ ;  /* 0x000000ffff0d7224 */ /* 0x000fe200078e00ff */
[----:B------:R-:W1:Y:S01]  /*58d0*/  LDCU.64 UR4, c[0x4][0x8] ;  /* 0x01000100ff0477ac */ /* 0x000e620008000a00 */
[----:B--2---:R-:W-:Y:S01]  /*58e0*/  MOV R5, UR9 ;  /* 0x0000000900057c02 */ /* 0x004fe20008000f00 */
[----:B------:R-:W-:Y:S01]  /*58f0*/  IMAD.U32 R4, RZ, RZ, UR8 ;  /* 0x00000008ff047e24 */ /* 0x000fe2000f8e00ff */
[----:B-1----:R-:W-:Y:S01]  /*5900*/  MOV R7, UR7 ;  /* 0x0000000700077c02 */ /* 0x002fe20008000f00 */
[----:B------:R-:W-:Y:S01]  /*5910*/  IMAD.U32 R6, RZ, RZ, UR6 ;  /* 0x00000006ff067e24 */ /* 0x000fe2000f8e00ff */
[----:B------:R-:W-:Y:S01]  /*5920*/  MOV R11, UR5 ;  /* 0x00000005000b7c02 */ /* 0x000fe20008000f00 */
[----:B------:R-:W-:Y:S02]  /*5930*/  IMAD.U32 R10, RZ, RZ, UR4 ;  /* 0x00000004ff0a7e24 */ /* 0x000fe4000f8e00ff */
[----:B------:R-:W-:Y:S07]  /*5940*/  LEPC R20, `(.L_x_93) ;  /* 0x000000001014794e */ /* 0x000fee0000000000 */
[----:B---345:R-:W-:Y:S05]  /*5950*/  CALL.ABS.NOINC R14 ;  /* 0x000000000e007343 */ /* 0x038fea0003c00000 */
.L_x_93:
[----:B------:R-:W1:Y:S01]  /*5960*/  LDCU.64 UR8, c[0x4][0x80] ;  /* 0x01001000ff0877ac */ /* 0x000e620008000a00 */
[----:B------:R-:W2:Y:S01]  /*5970*/  LDC.64 R2, c[0x4][R2] ;  /* 0x0100000002027b82 */ /* 0x000ea20000000a00 */
[----:B------:R-:W-:Y:S02]  /*5980*/  HFMA2 R12, -RZ, RZ, 0, 5.9604644775390625e-08 ;  /* 0x00000001ff0c7431 */ /* 0x000fe400000001ff */
[----:B------:R-:W-:Y:S02]  /*5990*/  IMAD.MOV.U32 R8, RZ, RZ, 0x70 ;  /* 0x00000070ff087424 */ /* 0x000fe400078e00ff */
[----:B------:R-:W-:Y:S01]  /*59a0*/  IMAD.MOV.U32 R13, RZ, RZ, RZ ;  /* 0x000000ffff0d7224 */ /* 0x000fe200078e00ff */
[----:B------:R-:W3:Y:S01]  /*59b0*/  LDCU.64 UR6, c[0x4][0x88] ;  /* 0x01001100ff0677ac */ /* 0x000ee20008000a00 */
[----:B------:R-:W4:Y:S01]  /*59c0*/  LDCU.64 UR4, c[0x4][0x8] ;  /* 0x01000100ff0477ac */ /* 0x000f220008000a00 */
[----:B-1----:R-:W-:Y:S02]  /*59d0*/  MOV R4, UR8 ;  /* 0x0000000800047c02 */ /* 0x002fe40008000f00 */
[----:B------:R-:W-:Y:S02]  /*59e0*/  MOV R5, UR9 ;  /* 0x0000000900057c02 */ /* 0x000fe40008000f00 */
[----:B---3--:R-:W-:Y:S01]  /*59f0*/  MOV R7, UR7 ;  /* 0x0000000700077c02 */ /* 0x008fe20008000f00 */
[----:B------:R-:W-:Y:S01]  /*5a00*/  IMAD.U32 R6, RZ, RZ, UR6 ;  /* 0x00000006ff067e24 */ /* 0x000fe2000f8e00ff */
[----:B----4-:R-:W-:Y:S01]  /*5a10*/  MOV R11, UR5 ;  /* 0x00000005000b7c02 */ /* 0x010fe20008000f00 */
[----:B------:R-:W-:Y:S02]  /*5a20*/  IMAD.U32 R10, RZ, RZ, UR4 ;  /* 0x00000004ff0a7e24 */ /* 0x000fe4000f8e00ff */
[----:B------:R-:W-:Y:S07]  /*5a30*/  LEPC R20, `(.L_x_92) ;  /* 0x000000001014794e */ /* 0x000fee0000000000 */
[----:B--2---:R-:W-:Y:S05]  /*5a40*/  CALL.ABS.NOINC R2 ;  /* 0x0000000002007343 */ /* 0x004fea0003c00000 */
.L_x_92:
[----:B------:R-:W-:Y:S05]  /*5a50*/  BSYNC.RECONVERGENT B6 ;  /* 0x0000000000067941 */ /* 0x000fea0003800200 */
.L_x_91:
[----:B------:R-:W-:Y:S01]  /*5a60*/  R2UR UR4, R85 ;  /* 0x00000000550472ca */ /* 0x000fe200000e0000 */
[----:B------:R-:W-:Y:S01]  /*5a70*/  UISETP.NE.U32.AND UP0, UPT, UR62, URZ, UPT ;  /* 0x000000ff3e00728c */ /* 0x000fe2000bf05070 */
[----:B------:R-:W-:Y:S02]  /*5a80*/  ISETP.NE.U32.AND P4, PT, R78, RZ, PT ;  /* 0x000000ff4e00720c */ /* 0x000fe40003f85070 */
[----:B------:R-:W-:Y:S01]  /*5a90*/  ISETP.NE.U32.AND P2, PT, RZ, UR56, PT ;  /* 0x00000038ff007c0c */ /* 0x000fe2000bf45070 */
[----:B------:R-:W-:Y:S01]  /*5aa0*/  UISETP.NE.AND.EX UP1, UPT, UR63, URZ, UPT, UP0 ;  /* 0x000000ff3f00728c */ /* 0x000fe2000bf25300 */
[----:B------:R-:W-:Y:S01]  /*5ab0*/  ISETP.NE.AND.EX P4, PT, R79, RZ, PT, P4 ;  /* 0x000000ff4f00720c */ /* 0x000fe20003f85340 */
[----:B------:R-:W-:Y:S01]  /*5ac0*/  UPLOP3.LUT UP0, UPT, UPT, UPT, UPT, 0x40, 0x4 ;  /* 0x000000000004789c */ /* 0x000fe20003f0e870 */
[----:B------:R-:W-:Y:S05]  /*5ad0*/  ISETP.NE.AND.EX P2, PT, RZ, UR57, PT, P2 ;  /* 0x00000039ff007c0c */ /* 0x000fea000bf45320 */
[----:B------:R-:W-:Y:S06]  /*5ae0*/  UISETP.NE.AND UP2, UPT, UR4, URZ, UPT ;  /* 0x000000ff0400728c */ /* 0x000fec000bf45270 */
[----:B------:R-:W-:Y:S05]  /*5af0*/  PLOP3.LUT P1, PT, PT, PT, UP2, 0x80, 0x8 ;  /* 0x000000000008781c */ /* 0x000fea0003f2f028 */
[----:B------:R-:W-:Y:S06]  /*5b00*/  @UP2 UPLOP3.LUT UP0, UPT, UPT, UPT, UP1, 0x80, 0x8 ;  /* 0x000000000008289c */ /* 0x000fec0003f0f010 */
[----:B------:R-:W-:Y:S01]  /*5b10*/  PLOP3.LUT P0, PT, PT, PT, UP0, 0x80, 0x8 ;  /* 0x000000000008781c */ /* 0x000fe20003f0f008 */
[----:B------:R-:W-:Y:S01]  /*5b20*/  @!UPT UIADD3 URZ, UPT, UPT, URZ, URZ, URZ ;  /* 0x000000fffffff290 */ /* 0x000fe2000fffe0ff */
[----:B------:R-:W-:Y:S11]  /*5b30*/  BRA.U !UP1, `(.L_x_94) ;  /* 0x00000001093c7547 */ /* 0x000ff6000b800000 */
[----:B------:R-:W-:Y:S01]  /*5b40*/  UISETP.NE.U32.AND UP0, UPT, UR56, URZ, UPT ;  /* 0x000000ff3800728c */ /* 0x000fe2000bf05070 */
[----:B-1----:R-:W-:Y:S01]  /*5b50*/  HFMA2 R0, -RZ, RZ, 0, 5.9604644775390625e-08 ;  /* 0x00000001ff007431 */ /* 0x002fe200000001ff */
[----:B------:R-:W1:Y:S01]  /*5b60*/  LDCU.64 UR8, c[0x0][0x358] ;  /* 0x00006b00ff0877ac */ /* 0x000e620008000a00 */
[----:B------:R-:W-:Y:S01]  /*5b70*/  IMAD.MOV.U32 R81, RZ, RZ, 0x1 ;  /* 0x00000001ff517424 */ /* 0x000fe200078e00ff */
[----:B------:R-:W-:Y:S06]  /*5b80*/  UISETP.NE.AND.EX UP0, UPT, UR57, URZ, UPT, UP0 ;  /* 0x000000ff3900728c */ /* 0x000fec000bf05300 */
        /* <DEDUP_REMOVED lines=9> */
[----:B--23--:R-:W-:Y:S02]  /*5c20*/  @!P3 IMAD.U32 R41, RZ, RZ, UR4 ;  /* 0x00000004ff29be24 */ /* 0x00cfe4000f8e00ff */
.L_x_94:
[----:B------:R-:W-:Y:S05]  /*5c30*/  @!P4 BRA `(.L_x_95) ;  /* 0x000000000024c947 */ /* 0x000fea0003800000 */
[----:B------:R-:W-:Y:S01]  /*5c40*/  ISETP.NE.U32.AND P3, PT, R76, RZ, PT ;  /* 0x000000ff4c00720c */ /* 0x000fe20003f65070 */
[----:B------:R-:W2:Y:S03]  /*5c50*/  LDCU.64 UR4, c[0x0][0x358] ;  /* 0x00006b00ff0477ac */ /* 0x000ea60008000a00 */
[----:B------:R-:W-:Y:S11]  /*5c60*/  ISETP.NE.AND.EX P3, PT, R77, RZ, PT, P3 ;  /* 0x000000ff4d00720c */ /* 0x000ff60003f65330 */
[----:B------:R-:W-:Y:S02]  /*5c70*/  @!UPT UIADD3 URZ, UPT, UPT, URZ, URZ, URZ ;  /* 0x000000fffffff290 */ /* 0x000fe4000fffe0ff */
[----:B------:R-:W3:Y:S01]  /*5c80*/  @P3 LDC.64 R2, c[0x0][0x8a8] ;  /* 0x00022a00ff023b82 */ /* 0x000ee20000000a00 */
[----:B-1----:R-:W-:Y:S04]  /*5c90*/  @P3 IMAD R0, R78, UR36, RZ ;  /* 0x000000244e003c24 */ /* 0x002fe8000f8e02ff */
[----:B---3--:R-:W-:Y:S05]  /*5ca0*/  @P3 IMAD.WIDE R2, R0, 0x4, R2 ;  /* 0x0000000400023825 */ /* 0x008fea00078e0202 */
[----:B--2--5:R2:W5:Y:S02]  /*5cb0*/  @P3 LDG.E R38, desc[UR4][R2.64] ;  /* 0x0000000402263981 */ /* 0x024564000c1e1900 */
[----:B--2---:R-:W3:Y:S02]  /*5cc0*/  @!P3 LDC R38, c[0x0][0x8a0] ;  /* 0x00022800ff26bb82 */ /* 0x004ee40000000800 */
.L_x_95:
[----:B-----5:R-:W-:Y:S01]  /*5cd0*/  FSETP.NEU.AND P3, PT, R41, RZ, PT ;  /* 0x000000ff2900720b */ /* 0x020fe20003f6d000 */
[----:B------:R-:W-:Y:S01]  /*5ce0*/  IMAD.SHL.U32 R47, R80, 0x2, RZ ;  /* 0x00000002502f7824 */ /* 0x000fe200078e00ff */
[----:B------:R-:W-:Y:S01]  /*5cf0*/  SEL R5, RZ, 0xffffffff, P2 ;  /* 0xffffffffff057807 */ /* 0x000fe20001000000 */
[----:B------:R-:W-:Y:S01]  /*5d00*/  BSSY B1, `(.L_x_96) ;  /* 0x0000044000017945 */ /* 0x000fe20003800000 */
[----:B------:R-:W-:Y:S01]  /*5d10*/  @P1 LOP3.LUT P2, RZ, R81, 0xff, RZ, 0xc0, !PT ;  /* 0x000000ff51ff1812 */ /* 0x000fe2000784c0ff */
[----:B------:R-:W-:Y:S01]  /*5d20*/  VIADD R97, R47, UR44 ;  /* 0x0000002c2f617c36 */ /* 0x000fe20008000000 */
[----:B------:R-:W-:Y:S01]  /*5d30*/  @P1 SEL R2, RZ, 0xffffffff, P3 ;  /* 0xffffffffff021807 */ /* 0x000fe20001800000 */
[----:B------:R-:W-:Y:S01]  /*5d40*/  IMAD.MOV.U32 R60, RZ, RZ, 0x1 ;  /* 0x00000001ff3c7424 */ /* 0x000fe200078e00ff */
[----:B------:R-:W-:Y:S01]  /*5d50*/  LOP3.LUT R91, R91, 0x1, RZ, 0x3c, !PT ;  /* 0x000000015b5b7812 */ /* 0x000fe200078e3cff */
[----:B------:R-:W-:Y:S01]  /*5d60*/  IMAD.MOV.U32 R46, RZ, RZ, RZ ;  /* 0x000000ffff2e7224 */ /* 0x000fe200078e00ff */
[----:B------:R-:W-:Y:S02]  /*5d70*/  @P0 SEL R2, R5, R2, !P2 ;  /* 0x0000000205020207 */ /* 0x000fe40005000000 */
[----:B------:R-:W-:Y:S02]  /*5d80*/  CS2R R74, SRZ ;  /* 0x00000000004a7805 */ /* 0x000fe4000001ff00 */
[----:B------:R-:W-:Y:S02]  /*5d90*/  LEA R98, R36, UR44, 0x3 ;  /* 0x0000002c24627c11 */ /* 0x000fe4000f8e18ff */
[----:B------:R-:W-:Y:S02]  /*5da0*/  CS2R R72, SRZ ;  /* 0x0000000000487805 */ /* 0x000fe4000001ff00 */
[----:B------:R-:W-:Y:S02]  /*5db0*/  @P1 LOP3.LUT R2, R2, 0x1, RZ, 0xc0, !PT ;  /* 0x0000000102021812 */ /* 0x000fe400078ec0ff */
[----:B------:R-:W-:Y:S02]  /*5dc0*/  CS2R R66, SRZ ;  /* 0x0000000000427805 */ /* 0x000fe4000001ff00 */
[----:B------:R-:W-:Y:S02]  /*5dd0*/  SHF.L.U32 R3, R90, 0x1f, RZ ;  /* 0x0000001f5a037819 */ /* 0x000fe400000006ff */
[----:B------:R-:W-:Y:S02]  /*5de0*/  CS2R R64, SRZ ;  /* 0x0000000000407805 */ /* 0x000fe4000001ff00 */
[----:B------:R-:W-:Y:S02]  /*5df0*/  ISETP.NE.U32.OR P6, PT, R2, 0x1, !P1 ;  /* 0x000000010200780c */ /* 0x000fe40004fc5470 */
[----:B------:R-:W-:Y:S02]  /*5e00*/  CS2R R58, SRZ ;  /* 0x00000000003a7805 */ /* 0x000fe4000001ff00 */
[----:B------:R-:W-:Y:S02]  /*5e10*/  PLOP3.LUT P2, PT, PT, PT, UP1, 0x80, 0x8 ;  /* 0x000000000008781c */ /* 0x000fe40003f4f018 */
[----:B------:R-:W-:Y:S02]  /*5e20*/  CS2R R56, SRZ ;  /* 0x0000000000387805 */ /* 0x000fe4000001ff00 */
[----:B------:R-:W-:Y:S02]  /*5e30*/  LEA.HI R39, R36, R36, RZ, 0x1 ;  /* 0x0000002424277211 */ /* 0x000fe400078f08ff */
[----:B------:R-:W-:Y:S02]  /*5e40*/  CS2R R50, SRZ ;  /* 0x0000000000327805 */ /* 0x000fe4000001ff00 */
[----:B------:R-:W-:Y:S02]  /*5e50*/  LOP3.LUT P4, R87, R81, 0xff, RZ, 0xc0, !PT ;  /* 0x000000ff51577812 */ /* 0x000fe4000788c0ff */
[----:B------:R-:W-:Y:S02]  /*5e60*/  CS2R R48, SRZ ;  /* 0x0000000000307805 */ /* 0x000fe4000001ff00 */
[----:B------:R-:W-:Y:S01]  /*5e70*/  SEL R2, RZ, 0xffffffff, P3 ;  /* 0xffffffffff027807 */ /* 0x000fe20001800000 */
[C---:B-1----:R-:W-:Y:S01]  /*5e80*/  IMAD.SHL.U32 R0, R39.reuse, 0x80, RZ ;  /* 0x0000008027007824 */ /* 0x042fe200078e00ff */
[----:B------:R-:W-:Y:S01]  /*5e90*/  LOP3.LUT R39, R39, 0xffe, RZ, 0xc0, !PT ;  /* 0x00000ffe27277812 */ /* 0x000fe200078ec0ff */
[----:B------:R-:W-:Y:S01]  /*5ea0*/  VIADD R99, R97, 0x400 ;  /* 0x0000040061637836 */ /* 0x000fe20000000000 */
[----:B------:R-:W-:Y:S01]  /*5eb0*/  P2R R95, PR, RZ, 0x40 ;  /* 0x00000040ff5f7803 */ /* 0x000fe20000000000 */
[----:B------:R-:W-:Y:S01]  /*5ec0*/  IMAD.IADD R96, R92, 0x1, R97 ;  /* 0x000000015c607824 */ /* 0x000fe200078e0261 */
[----:B------:R-:W-:Y:S01]  /*5ed0*/  @P6 SHF.L.U32 R4, R91, 0x1f, RZ ;  /* 0x0000001f5b046819 */ /* 0x000fe200000006ff */
[----:B------:R-:W-:Y:S01]  /*5ee0*/  IMAD.IADD R39, R36, 0x1, -R39 ;  /* 0x0000000124277824 */ /* 0x000fe200078e0a27 */
[----:B------:R-:W-:Y:S02]  /*5ef0*/  @P2 SEL R2, R5, R2, !P4 ;  /* 0x0000000205022207 */ /* 0x000fe40006000000 */
[----:B------:R-:W1:Y:S01]  /*5f00*/  @P6 SYNCS.PHASECHK.TRANS64.TRYWAIT P1, [UR44+0x30], R4 ;  /* 0x00003004ff0065a7 */ /* 0x000e62000802112c */
[----:B------:R-:W-:Y:S02]  /*5f10*/  LOP3.LUT R0, R0, 0xffffff00, RZ, 0xc0, !PT ;  /* 0xffffff0000007812 */ /* 0x000fe400078ec0ff */
[----:B------:R-:W-:Y:S03]  /*5f20*/  LOP3.LUT R2, R2, 0x1, RZ, 0xc0, !PT ;  /* 0x0000000102027812 */ /* 0x000fe600078ec0ff */
[----:B------:R-:W-:Y:S01]  /*5f30*/  IMAD.IADD R0, R37, 0x1, R0 ;  /* 0x0000000125007824 */ /* 0x000fe200078e0200 */
[----:B------:R-:W-:Y:S03]  /*5f40*/  ISETP.NE.U32.AND P5, PT, R2, 0x1, PT ;  /* 0x000000010200780c */ /* 0x000fe60003fa5070 */
[----:B------:R-:W-:Y:S01]  /*5f50*/  IMAD R39, R39, 0x100000, R0 ;  /* 0x0010000027277824 */ /* 0x000fe200078e0200 */
[----:B------:R-:W-:Y:S01]  /*5f60*/  P2R R61, PR, RZ, 0x20 ;  /* 0x00000020ff3d7803 */ /* 0x000fe20000000000 */
[----:B------:R2:W4:Y:S01]  /*5f70*/  SYNCS.PHASECHK.TRANS64.TRYWAIT P0, [R98+URZ+0xa0], R3 ;  /* 0x0000a003620075a7 */ /* 0x00052200080011ff */
[----:B-1----:R-:W-:Y:S01]  /*5f80*/  @P6 SEL R60, RZ, 0x1, !P1 ;  /* 0x00000001ff3c6807 */ /* 0x002fe20004800000 */
[----:B--2---:R-:W-:Y:S06]  /*5f90*/  @!P6 BRA `(.L_x_97) ;  /* 0x000000000068e947 */ /* 0x004fec0003800000 */
[C---:B------:R-:W-:Y:S01]  /*5fa0*/  @P5 IMAD R5, R93.reuse, 0x2, R99 ;  /* 0x000000025d055824 */ /* 0x040fe200078e0263 */
[----:B------:R-:W-:Y:S01]  /*5fb0*/  ISETP.NE.AND P1, PT, R60, RZ, PT ;  /* 0x000000ff3c00720c */ /* 0x000fe20003f25270 */
[----:B------:R-:W-:Y:S01]  /*5fc0*/  @P5 IMAD R2, R93, 0x2, R97 ;  /* 0x000000025d025824 */ /* 0x000fe200078e0261 */
[----:B------:R-:W-:Y:S01]  /*5fd0*/  BSSY B0, `(.L_x_98) ;  /* 0x000000e000007945 */ /* 0x000fe20003800000 */
[----:B------:R-:W-:Y:S01]  /*5fe0*/  IMAD.MOV.U32 R74, RZ, RZ, RZ ;  /* 0x000000ffff4a7224 */ /* 0x000fe200078e00ff */
[----:B------:R-:W-:Y:S01]  /*5ff0*/  CS2R R66, SRZ ;  /* 0x0000000000427805 */ /* 0x000fe2000001ff00 */
[----:B------:R-:W-:Y:S01]  /*6000*/  @P5 IMAD.IADD R4, R92, 0x1, R5 ;  /* 0x000000015c045824 */ /* 0x000fe200078e0205 */
[----:B------:R-:W-:Y:S02]  /*6010*/  CS2R R64, SRZ ;  /* 0x0000000000407805 */ /* 0x000fe4000001ff00 */
[----:B------:R-:W-:Y:S02]  /*6020*/  CS2R R72, SRZ ;  /* 0x0000000000487805 */ /* 0x000fe4000001ff00 */
[----:B------:R-:W-:Y:S02]  /*6030*/  CS2R R50, SRZ ;  /* 0x0000000000327805 */ /* 0x000fe4000001ff00 */
[----:B------:R-:W-:Y:S02]  /*6040*/  CS2R R48, SRZ ;  /* 0x0000000000307805 */ /* 0x000fe4000001ff00 */
[----:B------:R-:W-:Y:S02]  /*6050*/  CS2R R58, SRZ ;  /* 0x00000000003a7805 */ /* 0x000fe4000001ff00 */
[----:B------:R-:W-:Y:S01]  /*6060*/  CS2R R56, SRZ ;  /* 0x0000000000387805 */ /* 0x000fe2000001ff00 */
[----:B------:R-:W-:Y:S06]  /*6070*/  @P1 BRA `(.L_x_99) ;  /* 0x00000000000c1947 */ /* 0x000fec0003800000 */
[----:B------:R-:W-:Y:S04]  /*6080*/  SHF.L.U32 R5, R91, 0x1f, RZ ;  /* 0x0000001f5b057819 */ /* 0x000fe800000006ff */
[----:B------:R-:W1:Y:S02]  /*6090*/  SYNCS.PHASECHK.TRANS64.TRYWAIT P1, [UR44+0x30], R5 ;  /* 0x00003005ff0075a7 */ /* 0x000e64000802112c */
[----:B-1----:R-:W-:Y:S05]  /*60a0*/  @!P1 BRA `(.L_x_100) ;  /* 0x0000003c00809947 */ /* 0x002fea0003800000 */
.L_x_99:
[----:B------:R-:W-:Y:S05]  /*60b0*/  BSYNC B0 ;  /* 0x0000000000007941 */ /* 0x000fea0003800000 */
.L_x_98:
[----:B------:R-:W-:Y:S01]  /*60c0*/  ISETP.NE.AND P1, PT, R61, RZ, PT ;  /* 0x000000ff3d00720c */ /* 0x000fe20003f25270 */
[----:B------:R-:W-:Y:S11]  /*60d0*/  HFMA2 R46, -RZ, RZ, 0, 5.9604644775390625e-08 ;  /* 0x00000001ff2e7431 */ /* 0x000ff600000001ff */
[----:B------:R-:W-:Y:S01]  /*60e0*/  @!UPT UIADD3 URZ, UPT, UPT, URZ, URZ, URZ ;  /* 0x000000fffffff290 */ /* 0x000fe2000fffe0ff */
[----:B------:R-:W-:Y:S05]  /*60f0*/  @P1 WARPSYNC.ALL ;  /* 0x0000000000001948 */ /* 0x000fea0003800000 */
[----:B------:R2:W1:Y:S04]  /*6100*/  @P1 LDSM.16.M88.4 R64, [R2+0x400] ;  /* 0x000400000240183b */ /* 0x0004680000000200 */
[----:B------:R2:W1:Y:S04]  /*6110*/  @P1 LDSM.16.M88.4 R72, [R4] ;  /* 0x000000000448183b */ /* 0x0004680000000200 */
[----:B------:R2:W1:Y:S04]  /*6120*/  @P1 LDSM.16.M88.4 R48, [R47+UR44+0x400] ;  /* 0x0004002c2f30183b */ /* 0x0004680008000200 */
[----:B------:R2:W1:Y:S02]  /*6130*/  @P1 LDSM.16.M88.4 R56, [R96+0x400] ;  /* 0x000400006038183b */ /* 0x0004640000000200 */
.L_x_97:
[----:B------:R-:W-:Y:S05]  /*6140*/  BSYNC B1 ;  /* 0x0000000000017941 */ /* 0x000fea0003800000 */
.L_x_96:
[----:B-1----:R-:W-:Y:S04]  /*6150*/  SHF.R.U32.HI R5, RZ, 0x15, R39 ;  /* 0x00000015ff057819 */ /* 0x002fe80000011627 */
[----:B------:R-:W-:Y:S01]  /*6160*/  LOP3.LUT P1, RZ, R5, 0x3, R82, 0x48, !PT ;  /* 0x0000000305ff7812 */ /* 0x000fe20007824852 */
[----:B------:R-:W-:Y:S01]  /*6170*/  @!UPT UIADD3 URZ, UPT, UPT, URZ, URZ, URZ ;  /* 0x000000fffffff290 */ /* 0x000fe2000fffe0ff */
[----:B----4-:R-:W-:Y:S11]  /*6180*/  @P0 BRA `(.L_x_101) ;  /* 0x0000000000080947 */ /* 0x010ff60003800000 */
[----:B------:R-:W1:Y:S02]  /*6190*/  SYNCS.PHASECHK.TRANS64.TRYWAIT P0, [R98+URZ+0xa0], R3 ;  /* 0x0000a003620075a7 */ /* 0x000e6400080011ff */
[----:B-1----:R-:W-:Y:S05]  /*61a0*/  @!P0 BRA `(.L_x_102) ;  /* 0x0000003c00588947 */ /* 0x002fea0003800000 */
.L_x_101:
[----:B------:R-:W-:Y:S05]  /*61b0*/  @!P1 BRA `(.L_x_103) ;  /* 0x0000000000409947 */ /* 0x000fea0003800000 */
[----:B------:R-:W4:Y:S01]  /*61c0*/  LDCU.64 UR8, c[0x4][0x70] ;  /* 0x01000e00ff0877ac */ /* 0x000f220008000a00 */
[----:B-1----:R-:W-:Y:S01]  /*61d0*/  MOV R3, 0x0 ;  /* 0x0000000000037802 */ /* 0x002fe20000000f00 */
[----:B------:R-:W-:Y:S02]  /*61e0*/  HFMA2 R12, -RZ, RZ, 0, 5.9604644775390625e-08 ;  /* 0x00000001ff0c7431 */ /* 0x000fe400000001ff */
[----:B------:R-:W-:Y:S02]  /*61f0*/  IMAD.MOV.U32 R8, RZ, RZ, 0x192 ;  /* 0x00000192ff087424 */ /* 0x000fe400078e00ff */
[----:B------:R-:W-:Y:S01]  /*6200*/  IMAD.MOV.U32 R13, RZ, RZ, RZ ;  /* 0x000000ffff0d7224 */ /* 0x000fe200078e00ff */
[----:B------:R-:W1:Y:S01]  /*6210*/  LDCU.64 UR6, c[0x4][0x78] ;  /* 0x01000f00ff0677ac */ /* 0x000e620008000a00 */
[----:B--2---:R-:W2:Y:S01]  /*6220*/  LDC.64 R2, c[0x4][R3] ;  /* 0x0100000003027b82 */ /* 0x004ea20000000a00 */
[----:B------:R-:W5:Y:S01]  /*6230*/  LDCU.64 UR4, c[0x4][0x10] ;  /* 0x01000200ff0477ac */ /* 0x000f620008000a00 */
[----:B----4-:R-:W-:Y:S01]  /*6240*/  MOV R5, UR9 ;  /* 0x0000000900057c02 */ /* 0x010fe20008000f00 */
[----:B------:R-:W-:Y:S01]  /*6250*/  IMAD.U32 R4, RZ, RZ, UR8 ;  /* 0x00000008ff047e24 */ /* 0x000fe2000f8e00ff */
[----:B-1----:R-:W-:Y:S01]  /*6260*/  MOV R7, UR7 ;  /* 0x0000000700077c02 */ /* 0x002fe20008000f00 */
[----:B------:R-:W-:Y:S01]  /*6270*/  IMAD.U32 R6, RZ, RZ, UR6 ;  /* 0x00000006ff067e24 */ /* 0x000fe2000f8e00ff */
[----:B-----5:R-:W-:Y:S01]  /*6280*/  MOV R11, UR5 ;  /* 0x00000005000b7c02 */ /* 0x020fe20008000f00 */
[----:B------:R-:W-:Y:S02]  /*6290*/  IMAD.U32 R10, RZ, RZ, UR4 ;  /* 0x00000004ff0a7e24 */ /* 0x000fe4000f8e00ff */
[----:B------:R-:W-:Y:S07]  /*62a0*/  LEPC R20, `(.L_x_103) ;  /* 0x000000001014794e */ /* 0x000fee0000000000 */
[----:B--23--:R-:W-:Y:S05]  /*62b0*/  CALL.ABS.NOINC R2 ;  /* 0x0000000002007343 */ /* 0x00cfea0003c00000 */
.L_x_103:
[C---:B------:R-:W-:Y:S01]  /*62c0*/  SHF.L.U32 R40, R48.reuse, 0x10, RZ ;  /* 0x0000001030287819 */ /* 0x040fe200000006ff */
[----:B------:R-:W-:Y:S05]  /*62d0*/  WARPSYNC.ALL ;  /* 0x0000000000007948 */ /* 0x000fea0003800000 */
[----:B------:R-:W-:Y:S01]  /*62e0*/  R2UR UR4, R39 ;  /* 0x00000000270472ca */ /* 0x000fe200000e0000 */
[----:B------:R-:W-:Y:S01]  /*62f0*/  BSSY.RECONVERGENT B0, `(.L_x_104) ;  /* 0x000008b000007945 */ /* 0x000fe20003800200 */
[----:B------:R-:W-:Y:S02]  /*6300*/  LOP3.LUT R43, R48, 0xffff0000, RZ, 0xc0, !PT ;  /* 0xffff0000302b7812 */ /* 0x000fe400078ec0ff */
[----:B------:R-:W-:Y:S02]  /*6310*/  SHF.L.U32 R42, R49, 0x10, RZ ;  /* 0x00000010312a7819 */ /* 0x000fe400000006ff */
[----:B------:R-:W-:Y:S02]  /*6320*/  SHF.L.U32 R45, R51, 0x10, RZ ;  /* 0x00000010332d7819 */ /* 0x000fe400000006ff */
[----:B------:R-:W-:Y:S02]  /*6330*/  SHF.L.U32 R62, R93, 0x1, RZ ;  /* 0x000000015d3e7819 */ /* 0x000fe400000006ff */
[----:B------:R-:W-:Y:S02]  /*6340*/  ISETP.NE.AND P0, PT, R94, RZ, PT ;  /* 0x000000ff5e00720c */ /* 0x000fe40003f05270 */
[----:B------:R-:W-:Y:S01]  /*6350*/  IADD3 R99, PT, PT, R99, R62, RZ ;  /* 0x0000003e63637210 */ /* 0x000fe20007ffe0ff */
[----:B--2---:R-:W3:Y:S03]  /*6360*/  LDTM.16dp256bit.x8 R4, tmem[UR4] ;  /* 0x00000004000479ee */ /* 0x004ee600081a0000 */
[----:B------:R-:W-:Y:S01]  /*6370*/  IADD3 R100, PT, PT, R92, R99, RZ ;  /* 0x000000635c647210 */ /* 0x000fe20007ffe0ff */
[C---:B---3--:R-:W-:Y:S01]  /*6380*/  FMUL R0, R38.reuse, R4 ;  /* 0x0000000426007220 */ /* 0x048fe20000400000 */
[C---:B------:R-:W-:Y:S01]  /*6390*/  FMUL R2, R38.reuse, R5 ;  /* 0x0000000526027220 */ /* 0x040fe20000400000 */
[C---:B-1----:R-:W-:Y:S01]  /*63a0*/  FMUL R3, R38.reuse, R6 ;  /* 0x0000000626037220 */ /* 0x042fe20000400000 */
[----:B------:R-:W-:Y:S01]  /*63b0*/  FMUL R7, R38, R7 ;  /* 0x0000000726077220 */ /* 0x000fe20000400000 */
[----:B------:R-:W-:Y:S01]  /*63c0*/  FFMA R0, R41, R40, R0 ;  /* 0x0000002829007223 */ /* 0x000fe20000000000 */
[----:B------:R-:W-:Y:S01]  /*63d0*/  LOP3.LUT R40, R49, 0xffff0000, RZ, 0xc0, !PT ;  /* 0xffff000031287812 */ /* 0x000fe200078ec0ff */
[C---:B------:R-:W-:Y:S01]  /*63e0*/  FFMA R2, R41.reuse, R43, R2 ;  /* 0x0000002b29027223 */ /* 0x040fe20000000002 */
[C---:B------:R-:W-:Y:S01]  /*63f0*/  SHF.L.U32 R43, R50.reuse, 0x10, RZ ;  /* 0x00000010322b7819 */ /* 0x040fe200000006ff */
[C---:B------:R-:W-:Y:S01]  /*6400*/  FFMA R3, R41.reuse, R42, R3 ;  /* 0x0000002a29037223 */ /* 0x040fe20000000003 */
[----:B------:R-:W-:Y:S01]  /*6410*/  LOP3.LUT R42, R50, 0xffff0000, RZ, 0xc0, !PT ;  /* 0xffff0000322a7812 */ /* 0x000fe200078ec0ff */
[----:B------:R-:W-:Y:S01]  /*6420*/  FMUL R4, R38, R8 ;  /* 0x0000000826047220 */ /* 0x000fe20000400000 */
[----:B------:R-:W-:Y:S01]  /*6430*/  F2FP.BF16.F32.PACK_AB R52, R2, R0 ;  /* 0x000000000234723e */ /* 0x000fe200000010ff */
[----:B------:R-:W-:Y:S01]  /*6440*/  FFMA R7, R41, R40, R7 ;  /* 0x0000002829077223 */ /* 0x000fe20000000007 */
[----:B------:R-:W-:Y:S01]  /*6450*/  LOP3.LUT R40, R51, 0xffff0000, RZ, 0xc0, !PT ;  /* 0xffff000033287812 */ /* 0x000fe200078ec0ff */
[C---:B------:R-:W-:Y:S01]  /*6460*/  FMUL R5, R38.reuse, R9 ;  /* 0x0000000926057220 */ /* 0x040fe20000400000 */
[C---:B------:R-:W-:Y:S01]  /*6470*/  FMUL R6, R38.reuse, R10 ;  /* 0x0000000a26067220 */ /* 0x040fe20000400000 */
[----:B------:R-:W-:Y:S01]  /*6480*/  FMUL R11, R38, R11 ;  /* 0x0000000b260b7220 */ /* 0x000fe20000400000 */
[----:B------:R-:W-:Y:S01]  /*6490*/  F2FP.BF16.F32.PACK_AB R53, R7, R3 ;  /* 0x000000030735723e */ /* 0x000fe200000010ff */
[C---:B------:R-:W-:Y:S01]  /*64a0*/  FFMA R4, R41.reuse, R43, R4 ;  /* 0x0000002b29047223 */ /* 0x040fe20000000004 */
[C---:B------:R-:W-:Y:S01]  /*64b0*/  SHF.L.U32 R43, R56.reuse, 0x10, RZ ;  /* 0x00000010382b7819 */ /* 0x040fe200000006ff */
[----:B------:R-:W-:Y:S01]  /*64c0*/  FFMA R5, R41, R42, R5 ;  /* 0x0000002a29057223 */ /* 0x000fe20000000005 */
[----:B------:R-:W-:Y:S01]  /*64d0*/  LOP3.LUT R42, R57, 0xffff0000, RZ, 0xc0, !PT ;  /* 0xffff0000392a7812 */ /* 0x000fe200078ec0ff */
[----:B------:R-:W-:Y:S01]  /*64e0*/  FFMA R6, R41, R45, R6 ;  /* 0x0000002d29067223 */ /* 0x000fe20000000006 */
[----:B------:R-:W-:Y:S01]  /*64f0*/  SHF.L.U32 R45, R57, 0x10, RZ ;  /* 0x00000010392d7819 */ /* 0x000fe200000006ff */
[----:B------:R-:W-:Y:S01]  /*6500*/  FFMA R11, R41, R40, R11 ;  /* 0x00000028290b7223 */ /* 0x000fe2000000000b */
[----:B------:R-:W-:Y:S01]  /*6510*/  LOP3.LUT R40, R56, 0xffff0000, RZ, 0xc0, !PT ;  /* 0xffff000038287812 */ /* 0x000fe200078ec0ff */
[C---:B------:R-:W-:Y:S01]  /*6520*/  FMUL R8, R38.reuse, R12 ;  /* 0x0000000c26087220 */ /* 0x040fe20000400000 */
[----:B------:R-:W-:Y:S01]  /*6530*/  F2FP.BF16.F32.PACK_AB R54, R5, R4 ;  /* 0x000000040536723e */ /* 0x000fe200000010ff */
[C---:B------:R-:W-:Y:S01]  /*6540*/  FMUL R9, R38.reuse, R13 ;  /* 0x0000000d26097220 */ /* 0x040fe20000400000 */
[----:B------:R-:W-:Y:S01]  /*6550*/  F2FP.BF16.F32.PACK_AB R55, R11, R6 ;  /* 0x000000060b37723e */ /* 0x000fe200000010ff */
[C---:B------:R-:W-:Y:S01]  /*6560*/  FMUL R10, R38.reuse, R14 ;  /* 0x0000000e260a7220 */ /* 0x040fe20000400000 */
[----:B------:R-:W-:Y:S01]  /*6570*/  FMUL R15, R38, R15 ;  /* 0x0000000f260f7220 */ /* 0x000fe20000400000 */
[----:B------:R-:W-:Y:S01]  /*6580*/  FFMA R8, R41, R43, R8 ;  /* 0x0000002b29087223 */ /* 0x000fe20000000008 */
[----:B------:R-:W-:Y:S01]  /*6590*/  SHF.L.U32 R43, R59, 0x10, RZ ;  /* 0x000000103b2b7819 */ /* 0x000fe200000006ff */
[C---:B------:R-:W-:Y:S01]  /*65a0*/  FFMA R9, R41.reuse, R40, R9 ;  /* 0x0000002829097223 */ /* 0x040fe20000000009 */
[C---:B------:R-:W-:Y:S01]  /*65b0*/  SHF.L.U32 R40, R58.reuse, 0x10, RZ ;  /* 0x000000103a287819 */ /* 0x040fe200000006ff */
        /* <DEDUP_REMOVED lines=8> */
[----:B------:R-:W-:Y:S01]  /*6640*/  FMUL R14, R38, R18 ;  /* 0x00000012260e7220 */ /* 0x000fe20000400000 */
[----:B------:R-:W-:Y:S01]  /*6650*/  FFMA R12, R41, R40, R12 ;  /* 0x00000028290c7223 */ /* 0x000fe2000000000c */
[----:B------:R-:W-:Y:S01]  /*6660*/  LOP3.LUT R40, R59, 0xffff0000, RZ, 0xc0, !PT ;  /* 0xffff00003b287812 */ /* 0x000fe200078ec0ff */
[C---:B------:R-:W-:Y:S01]  /*6670*/  FFMA R13, R41.reuse, R42, R13 ;  /* 0x0000002a290d7223 */ /* 0x040fe2000000000d */
[----:B------:R-:W-:Y:S01]  /*6680*/  LOP3.LUT R42, R64, 0xffff0000, RZ, 0xc0, !PT ;  /* 0xffff0000402a7812 */ /* 0x000fe200078ec0ff */
[----:B------:R-:W-:Y:S01]  /*6690*/  FMUL R19, R38, R19 ;  /* 0x0000001326137220 */ /* 0x000fe20000400000 */
[----:B------:R-:W-:Y:S01]  /*66a0*/  FFMA R14, R41, R43, R14 ;  /* 0x0000002b290e7223 */ /* 0x000fe2000000000e */
[----:B------:R-:W-:Y:S01]  /*66b0*/  SHF.L.U32 R43, R64, 0x10, RZ ;  /* 0x00000010402b7819 */ /* 0x000fe200000006ff */
[C---:B------:R-:W-:Y:S01]  /*66c0*/  FMUL R16, R38.reuse, R20 ;  /* 0x0000001426107220 */ /* 0x040fe20000400000 */
        /* <DEDUP_REMOVED lines=19> */
[----:B------:R1:W-:Y:S01]  /*6800*/  STSM.16.M88.4 [R97+0x400], R52 ;  /* 0x0004003461007844 */ /* 0x0003e20000000200 */
[C---:B------:R-:W-:Y:S01]  /*6810*/  FMUL R22, R38.reuse, R26 ;  /* 0x0000001a26167220 */ /* 0x040fe20000400000 */
[----:B------:R-:W-:Y:S01]  /*6820*/  FMUL R27, R38, R27 ;  /* 0x0000001b261b7220 */ /* 0x000fe20000400000 */
[----:B------:R-:W-:Y:S01]  /*6830*/  FFMA R20, R41, R43, R20 ;  /* 0x0000002b29147223 */ /* 0x000fe20000000014 */
[----:B------:R-:W-:Y:S01]  /*6840*/  SHF.L.U32 R43, R73, 0x10, RZ ;  /* 0x00000010492b7819 */ /* 0x000fe200000006ff */
[C---:B------:R-:W-:Y:S01]  /*6850*/  FFMA R21, R41.reuse, R40, R21 ;  /* 0x0000002829157223 */ /* 0x040fe20000000015 */
[C---:B------:R-:W-:Y:S02]  /*6860*/  SHF.L.U32 R40, R72.reuse, 0x10, RZ ;  /* 0x0000001048287819 */ /* 0x040fe400000006ff */
[----:B------:R1:W-:Y:S01]  /*6870*/  STSM.16.M88.4 [R96+0x400], R68 ;  /* 0x0004004460007844 */ /* 0x0003e20000000200 */
[----:B------:R-:W-:Y:S01]  /*6880*/  FFMA R22, R41, R45, R22 ;  /* 0x0000002d29167223 */ /* 0x000fe20000000016 */
[----:B------:R-:W-:Y:S01]  /*6890*/  SHF.L.U32 R45, R75, 0x10, RZ ;  /* 0x000000104b2d7819 */ /* 0x000fe200000006ff */
[C---:B------:R-:W-:Y:S01]  /*68a0*/  FFMA R27, R41.reuse, R42, R27 ;  /* 0x0000002a291b7223 */ /* 0x040fe2000000001b */
[----:B------:R-:W-:Y:S01]  /*68b0*/  LOP3.LUT R42, R72, 0xffff0000, RZ, 0xc0, !PT ;  /* 0xffff0000482a7812 */ /* 0x000fe200078ec0ff */
[C---:B------:R-:W-:Y:S01]  /*68c0*/  FMUL R24, R38.reuse, R28 ;  /* 0x0000001c26187220 */ /* 0x040fe20000400000 */
[C---:B------:R-:W-:Y:S01]  /*68d0*/  FMUL R25, R38.reuse, R29 ;  /* 0x0000001d26197220 */ /* 0x040fe20000400000 */
[C---:B------:R-:W-:Y:S01]  /*68e0*/  FMUL R26, R38.reuse, R30 ;  /* 0x0000001e261a7220 */ /* 0x040fe20000400000 */
[----:B------:R-:W-:Y:S01]  /*68f0*/  FMUL R31, R38, R31 ;  /* 0x0000001f261f7220 */ /* 0x000fe20000400000 */
[----:B------:R-:W-:Y:S01]  /*6900*/  FFMA R24, R41, R40, R24 ;  /* 0x0000002829187223 */ /* 0x000fe20000000018 */
[----:B------:R-:W-:Y:S01]  /*6910*/  LOP3.LUT R40, R73, 0xffff0000, RZ, 0xc0, !PT ;  /* 0xffff000049287812 */ /* 0x000fe200078ec0ff */
[C---:B------:R-:W-:Y:S01]  /*6920*/  FFMA R25, R41.reuse, R42, R25 ;  /* 0x0000002a29197223 */ /* 0x040fe20000000019 */
[C---:B------:R-:W-:Y:S01]  /*6930*/  FFMA R26, R41.reuse, R43, R26 ;  /* 0x0000002b291a7223 */ /* 0x040fe2000000001a */
[----:B------:R-:W-:Y:S01]  /*6940*/  SHF.L.U32 R43, R74, 0x10, RZ ;  /* 0x000000104a2b7819 */ /* 0x000fe200000006ff */
[----:B------:R-:W-:Y:S01]  /*6950*/  FMUL R28, R38, R32 ;  /* 0x00000020261c7220 */ /* 0x000fe20000400000 */
[----:B------:R-:W-:Y:S01]  /*6960*/  LOP3.LUT R42, R74, 0xffff0000, RZ, 0xc0, !PT ;  /* 0xffff00004a2a7812 */ /* 0x000fe200078ec0ff */
[----:B------:R-:W-:Y:S01]  /*6970*/  FFMA R31, R41, R40, R31 ;  /* 0x00000028291f7223 */ /* 0x000fe2000000001f */
[C---:B------:R-:W-:Y:S01]  /*6980*/  FMUL R29, R38.reuse, R33 ;  /* 0x00000021261d7220 */ /* 0x040fe20000400000 */
[C---:B------:R-:W-:Y:S01]  /*6990*/  FMUL R30, R38.reuse, R34 ;  /* 0x00000022261e7220 */ /* 0x040fe20000400000 */
[----:B------:R-:W-:Y:S01]  /*69a0*/  LOP3.LUT R40, R75, 0xffff0000, RZ, 0xc0, !PT ;  /* 0xffff00004b287812 */ /* 0x000fe200078ec0ff */
[----:B------:R-:W-:Y:S01]  /*69b0*/  FMUL R35, R38, R35 ;  /* 0x0000002326237220 */ /* 0x000fe20000400000 */
[C---:B------:R-:W-:Y:S01]  /*69c0*/  FFMA R28, R41.reuse, R43, R28 ;  /* 0x0000002b291c7223 */ /* 0x040fe2000000001c */
[C---:B------:R-:W-:Y:S01]  /*69d0*/  FFMA R29, R41.reuse, R42, R29 ;  /* 0x0000002a291d7223 */ /* 0x040fe2000000001d */
[C---:B------:R-:W-:Y:S01]  /*69e0*/  FFMA R30, R41.reuse, R45, R30 ;  /* 0x0000002d291e7223 */ /* 0x040fe2000000001e */
[----:B------:R-:W-:Y:S01]  /*69f0*/  FFMA R35, R41, R40, R35 ;  /* 0x0000002829237223 */ /* 0x000fe20000000023 */
[----:B------:R-:W-:Y:S02]  /*6a00*/  F2FP.BF16.F32.PACK_AB R106, R21, R20 ;  /* 0x00000014156a723e */ /* 0x000fe400000010ff */
[----:B------:R-:W-:Y:S02]  /*6a10*/  F2FP.BF16.F32.PACK_AB R107, R27, R22 ;  /* 0x000000161b6b723e */ /* 0x000fe400000010ff */
[----:B------:R-:W-:Y:S02]  /*6a20*/  F2FP.BF16.F32.PACK_AB R108, R25, R24 ;  /* 0x00000018196c723e */ /* 0x000fe400000010ff */
[----:B------:R-:W-:Y:S01]  /*6a30*/  F2FP.BF16.F32.PACK_AB R109, R31, R26 ;  /* 0x0000001a1f6d723e */ /* 0x000fe200000010ff */
[----:B------:R1:W-:Y:S01]  /*6a40*/  STSM.16.M88.4 [R99], R104 ;  /* 0x0000006863007844 */ /* 0x0003e20000000200 */
[----:B------:R-:W-:Y:S02]  /*6a50*/  F2FP.BF16.F32.PACK_AB R110, R29, R28 ;  /* 0x0000001c1d6e723e */ /* 0x000fe400000010ff */
[----:B------:R-:W-:Y:S05]  /*6a60*/  F2FP.BF16.F32.PACK_AB R111, R35, R30 ;  /* 0x0000001e236f723e */ /* 0x000fea00000010ff */
[----:B------:R1:W-:Y:S01]  /*6a70*/  STSM.16.M88.4 [R100], R108 ;  /* 0x0000006c64007844 */ /* 0x0003e20000000200 */
[----:B------:R-:W-:Y:S01]  /*6a80*/  @!PT LDS RZ, [RZ] ;  /* 0x00000000fffff984 */ /* 0x000fe20000000800 */
[----:B------:R-:W-:Y:S01]  /*6a90*/  @!PT LDS RZ, [RZ] ;  /* 0x00000000fffff984 */ /* 0x000fe20000000800 */
[----:B------:R-:W-:Y:S01]  /*6aa0*/  @!PT LDS RZ, [RZ] ;  /* 0x00000000fffff984 */ /* 0x000fe20000000800 */
[----:B------:R-:W-:Y:S01]  /*6ab0*/  @!PT LDS RZ, [RZ] ;  /* 0x00000000fffff984 */ /* 0x000fe20000000800 */
[----:B------:R2:W-:Y:S07]  /*6ac0*/  MEMBAR.ALL.CTA ;  /* 0x0000000000007992 */ /* 0x0005ee0000008000 */
[----:B--2---:R-:W2:Y:S02]  /*6ad0*/  FENCE.VIEW.ASYNC.S ;  /* 0x00000000000073c6 */ /* 0x004ea40000000000 */
[----:B--2---:R-:W-:Y:S06]  /*6ae0*/  BAR.SYNC.DEFER_BLOCKING 0x1, 0x80 ;  /* 0x0042000000007b1d */ /* 0x004fec0000010000 */
[----:B------:R-:W-:Y:S05]  /*6af0*/  @P0 BRA `(.L_x_105) ;  /* 0x0000000000280947 */ /* 0x000fea0003800000 */
[----:B------:R-:W2:Y:S01]  /*6b00*/  LDCU.64 UR6, c[0x0][0x348] ;  /* 0x00006900ff0677ac */ /* 0x000ea20008000a00 */
[----:B------:R-:W-:Y:S01]  /*6b10*/  UIADD3 UR4, UPT, UPT, UR44, 0x400, URZ ;  /* 0x000004002c047890 */ /* 0x000fe2000fffe0ff */
[----:B------:R-:W-:Y:S05]  /*6b20*/  UMOV UR51, UR36 ;  /* 0x0000002400337c82 */ /* 0x000fea0008000000 */
[----:B------:R-:W-:Y:S04]  /*6b30*/  MOV R86, UR4 ;  /* 0x0000000400567c02 */ /* 0x000fe80008000f00 */
[----:B------:R-:W-:Y:S01]  /*6b40*/  R2UR UR48, R86 ;  /* 0x00000000563072ca */ /* 0x000fe200000e0000 */
[----:B--2---:R-:W-:Y:S04]  /*6b50*/  UIADD3 UR4, UP0, UPT, UR6, 0x680, URZ ;  /* 0x0000068006047890 */ /* 0x004fe8000ff1e0ff */
[----:B------:R-:W-:Y:S09]  /*6b60*/  UIADD3.X UR5, UPT, UPT, URZ, UR7, URZ, UP0, !UPT ;  /* 0x00000007ff057290 */ /* 0x000ff200087fe4ff */
[----:B------:R2:W-:Y:S01]  /*6b70*/  UTMASTG.3D [UR48], [UR4] ;  /* 0x00000030040073b5 */ /* 0x0005e20008010000 */
[----:B------:R0:W-:Y:S01]  /*6b80*/  UTMACMDFLUSH ;  /* 0x00000000000079b7 */ /* 0x0001e20000000000 */
[----:B--2---:R-:W-:Y:S04]  /*6b90*/  DEPBAR.LE SB0, 0x1 ;  /* 0x000080400000791a */ /* 0x004fe80000000000 */
.L_x_105:
[----:B------:R-:W-:Y:S05]  /*6ba0*/  BSYNC.RECONVERGENT B0 ;  /* 0x0000000000007941 */ /* 0x000fea0003800200 */
.L_x_104:
[----:B------:R-:W-:Y:S01]  /*6bb0*/  BAR.SYNC.DEFER_BLOCKING 0x1, 0x80 ;  /* 0x0042000000007b1d */ /* 0x000fe20000010000 */
[----:B------:R-:W-:Y:S01]  /*6bc0*/  ISETP.NE.AND P1, PT, R95, RZ, PT ;  /* 0x000000ff5f00720c */ /* 0x000fe20003f25270 */
[----:B------:R-:W-:Y:S01]  /*6bd0*/  UISETP.NE.AND UP0, UPT, UR47, URZ, UPT ;  /* 0x000000ff2f00728c */ /* 0x000fe2000bf05270 */
[----:B------:R-:W-:Y:S11]  /*6be0*/  LEA R3, R46, UR44, 0x3 ;  /* 0x0000002c2e037c11 */ /* 0x000ff6000f8e18ff */
[----:B------:R-:W-:Y:S01]  /*6bf0*/  @P1 SHF.L.U32 R4, R91, 0x1f, RZ ;  /* 0x0000001f5b041819 */ /* 0x000fe200000006ff */
[----:B------:R-:W-:Y:S06]  /*6c00*/  BRA.U !UP0, `(.L_x_106) ;  /* 0x0000000108247547 */ /* 0x000fec000b800000 */
[----:B------:R-:W2:Y:S01]  /*6c10*/  S2R R0, SR_CgaCtaId ;  /* 0x0000000000007919 */ /* 0x000ea20000008800 */
[----:B------:R-:W-:Y:S01]  /*6c20*/  IMAD.U32 R2, RZ, RZ, UR46 ;  /* 0x0000002eff027e24 */ /* 0x000fe2000f8e00ff */
[----:B------:R-:W-:Y:S04]  /*6c30*/  UIADD3 UR4, UPT, UPT, UR46, 0x1, URZ ;  /* 0x000000012e047890 */ /* 0x000fe8000fffe0ff */
[----:B------:R-:W-:Y:S01]  /*6c40*/  @P1 LEA R2, R2, UR44, 0x3 ;  /* 0x0000002c02021c11 */ /* 0x000fe2000f8e18ff */
[----:B------:R-:W-:Y:S04]  /*6c50*/  UISETP.NE.AND UP0, UPT, UR4, 0x4, UPT ;  /* 0x000000040400788c */ /* 0x000fe8000bf05270 */
[----:B------:R-:W-:Y:S01]  /*6c60*/  @P1 VIADD R5, R2, 0x50 ;  /* 0x0000005002051836 */ /* 0x000fe20000000000 */
[----:B------:R-:W-:Y:S04]  /*6c70*/  USEL UR46, UR4, URZ, UP0 ;  /* 0x000000ff042e7287 */ /* 0x000fe80008000000 */
[----:B--2---:R-:W-:Y:S04]  /*6c80*/  @P1 PRMT R0, R0, 0x654, R5 ;  /* 0x0000065400001816 */ /* 0x004fe80000000005 */
[----:B------:R2:W-:Y:S04]  /*6c90*/  @P1 SYNCS.ARRIVE.TRANS64.RED.A1T0 RZ, [R0+URZ], RZ ;  /* 0x000000ff00ff19a7 */ /* 0x0005e800081004ff */
.L_x_106:
[----:B------:R-:W3:Y:S01]  /*6ca0*/  @P1 SYNCS.PHASECHK.TRANS64.TRYWAIT P0, [R3+URZ+0x30], R4 ;  /* 0x00003004030015a7 */ /* 0x000ee200080011ff */
[----:B------:R-:W-:Y:S01]  /*6cb0*/  BSSY B1, `(.L_x_107) ;  /* 0x0000017000017945 */ /* 0x000fe20003800000 */
[----:B---3--:R-:W-:Y:S03]  /*6cc0*/  @P1 SEL R60, RZ, 0x1, !P0 ;  /* 0x00000001ff3c1807 */ /* 0x008fe60004000000 */
[----:B------:R-:W-:Y:S05]  /*6cd0*/  @!P1 BRA `(.L_x_108) ;  /* 0x0000000000509947 */ /* 0x000fea0003800000 */
[----:B------:R-:W-:Y:S01]  /*6ce0*/  ISETP.NE.AND P1, PT, R61, RZ, PT ;  /* 0x000000ff3d00720c */ /* 0x000fe20003f25270 */
[----:B------:R-:W-:Y:S01]  /*6cf0*/  BSSY B0, `(.L_x_109) ;  /* 0x000000a000007945 */ /* 0x000fe20003800000 */
[----:B------:R-:W-:Y:S11]  /*6d00*/  ISETP.NE.AND P0, PT, R60, RZ, PT ;  /* 0x000000ff3c00720c */ /* 0x000ff60003f05270 */
[----:B------:R-:W-:Y:S04]  /*6d10*/  @P1 IMAD R4, R46, 0x2000, R47 ;  /* 0x000020002e041824 */ /* 0x000fe800078e022f */
[----:B------:R-:W-:Y:S04]  /*6d20*/  @P1 VIADD R7, R4, UR44 ;  /* 0x0000002c04071c36 */ /* 0x000fe80008000000 */
[----:B------:R-:W-:Y:S01]  /*6d30*/  @P1 IMAD.IADD R2, R92, 0x1, R7 ;  /* 0x000000015c021824 */ /* 0x000fe200078e0207 */
[----:B------:R-:W-:Y:S01]  /*6d40*/  @P1 IADD3 R5, PT, PT, R62, R7, RZ ;  /* 0x000000073e051210 */ /* 0x000fe20007ffe0ff */
[----:B------:R-:W-:Y:S06]  /*6d50*/  @P0 BRA `(.L_x_110) ;  /* 0x00000000000c0947 */ /* 0x000fec0003800000 */
[----:B--2---:R-:W-:Y:S04]  /*6d60*/  SHF.L.U32 R0, R91, 0x1f, RZ ;  /* 0x0000001f5b007819 */ /* 0x004fe800000006ff */
[----:B------:R-:W2:Y:S02]  /*6d70*/  SYNCS.PHASECHK.TRANS64.TRYWAIT P0, [R3+URZ+0x30], R0 ;  /* 0x00003000030075a7 */ /* 0x000ea400080011ff */
[----:B--2---:R-:W-:Y:S05]  /*6d80*/  @!P0 BRA `(.L_x_111) ;  /* 0x0000003000748947 */ /* 0x004fea0003800000 */
.L_x_110:
[----:B------:R-:W-:Y:S05]  /*6d90*/  BSYNC B0 ;  /* 0x0000000000007941 */ /* 0x000fea0003800000 */
.L_x_109:
[----:B------:R-:W-:Y:S02]  /*6da0*/  ISETP.NE.AND P0, PT, R61, RZ, PT ;  /* 0x000000ff3d00720c */ /* 0x000fe40003f05270 */
[----:B------:R-:W-:Y:S11]  /*6db0*/  IADD3 R46, PT, PT, R46, 0x1, RZ ;  /* 0x000000012e2e7810 */ /* 0x000ff60007ffe0ff */
[----:B--2---:R-:W-:Y:S01]  /*6dc0*/  @P0 IMAD.IADD R0, R92, 0x1, R5 ;  /* 0x000000015c000824 */ /* 0x004fe200078e0205 */
[----:B------:R-:W-:Y:S05]  /*6dd0*/  @P0 WARPSYNC.ALL ;  /* 0x0000000000000948 */ /* 0x000fea0003800000 */
[----:B------:R3:W4:Y:S04]  /*6de0*/  @P0 LDSM.16.M88.4 R48, [R4+UR44+0x400] ;  /* 0x0004002c0430083b */ /* 0x0007280008000200 */
[----:B------:R3:W2:Y:S04]  /*6df0*/  @P0 LDSM.16.M88.4 R56, [R2+0x400] ;  /* 0x000400000238083b */ /* 0x0006a80000000200 */
[----:B------:R3:W1:Y:S04]  /*6e00*/  @P0 LDSM.16.M88.4 R64, [R5+0x400] ;  /* 0x000400000540083b */ /* 0x0006680000000200 */
[----:B------:R3:W1:Y:S02]  /*6e10*/  @P0 LDSM.16.M88.4 R72, [R0+0x400] ;  /* 0x000400000048083b */ /* 0x0006640000000200 */
.L_x_108:
[----:B------:R-:W-:Y:S05]  /*6e20*/  BSYNC B1 ;  /* 0x0000000000017941 */ /* 0x000fea0003800000 */
.L_x_107:
[----:B------:R-:W-:Y:S05]  /*6e30*/  VIADD R3, R39, 0x40 ;  /* 0x0000004027037836 */ /* 0x000fea0000000000 */
[----:B------:R-:W-:Y:S04]  /*6e40*/  SHF.R.U32.HI R3, RZ, 0x15, R3 ;  /* 0x00000015ff037819 */ /* 0x000fe80000011603 */
[----:B------:R-:W-:Y:S11]  /*6e50*/  LOP3.LUT P0, RZ, R3, 0x3, R82, 0x48, !PT ;  /* 0x0000000303ff7812 */ /* 0x000ff60007804852 */
[----:B------:R-:W-:Y:S02]  /*6e60*/  @!UPT UIADD3 URZ, UPT, UPT, URZ, URZ, URZ ;  /* 0x000000fffffff290 */ /* 0x000fe4000fffe0ff */
[----:B------:R-:W-:Y:S05]  /*6e70*/  @!P0 BRA `(.L_x_112) ;  /* 0x0000000000408947 */ /* 0x000fea0003800000 */
[----:B------:R-:W5:Y:S01]  /*6e80*/  LDCU.64 UR8, c[0x4][0x70] ;  /* 0x01000e00ff0877ac */ /* 0x000f620008000a00 */
[----:B------:R-:W-:Y:S01]  /*6e90*/  MOV R3, 0x0 ;  /* 0x0000000000037802 */ /* 0x000fe20000000f00 */
[----:B------:R-:W-:Y:S02]  /*6ea0*/  HFMA2 R12, -RZ, RZ, 0, 5.9604644775390625e-08 ;  /* 0x00000001ff0c7431 */ /* 0x000fe400000001ff */
[----:B------:R-:W-:Y:S02]  /*6eb0*/  IMAD.MOV.U32 R8, RZ, RZ, 0x192 ;  /* 0x00000192ff087424 */ /* 0x000fe400078e00ff */
[----:B------:R-:W-:Y:S01]  /*6ec0*/  IMAD.MOV.U32 R13, RZ, RZ, RZ ;  /* 0x000000ffff0d7224 */ /* 0x000fe200078e00ff */
[----:B------:R-:W2:Y:S01]  /*6ed0*/  LDCU.64 UR6, c[0x4][0x78] ;  /* 0x01000f00ff0677ac */ /* 0x000ea20008000a00 */
[----:B---3--:R-:W3:Y:S01]  /*6ee0*/  LDC.64 R2, c[0x4][R3] ;  /* 0x0100000003027b82 */ /* 0x008ee20000000a00 */
[----:B------:R-:W4:Y:S01]  /*6ef0*/  LDCU.64 UR4, c[0x4][0x10] ;  /* 0x01000200ff0477ac */ /* 0x000f220008000a00 */
[----:B-----5:R-:W-:Y:S01]  /*6f00*/  MOV R5, UR9 ;  /* 0x0000000900057c02 */ /* 0x020fe20008000f00 */
[----:B------:R-:W-:Y:S01]  /*6f10*/  IMAD.U32 R4, RZ, RZ, UR8 ;  /* 0x00000008ff047e24 */ /* 0x000fe2000f8e00ff */
[----:B--2---:R-:W-:Y:S01]  /*6f20*/  MOV R7, UR7 ;  /* 0x0000000700077c02 */ /* 0x004fe20008000f00 */
[----:B------:R-:W-:Y:S01]  /*6f30*/  IMAD.U32 R6, RZ, RZ, UR6 ;  /* 0x00000006ff067e24 */ /* 0x000fe2000f8e00ff */
[----:B----4-:R-:W-:Y:S01]  /*6f40*/  MOV R11, UR5 ;  /* 0x00000005000b7c02 */ /* 0x010fe20008000f00 */
[----:B------:R-:W-:Y:S02]  /*6f50*/  IMAD.U32 R10, RZ, RZ, UR4 ;  /* 0x00000004ff0a7e24 */ /* 0x000fe4000f8e00ff */
[----:B------:R-:W-:Y:S07]  /*6f60*/  LEPC R20, `(.L_x_112) ;  /* 0x000000001014794e */ /* 0x000fee0000000000 */
[----:B-1-3--:R-:W-:Y:S05]  /*6f70*/  CALL.ABS.NOINC R2 ;  /* 0x0000000002007343 */ /* 0x00afea0003c00000 */
.L_x_112:
[C---:B----4-:R-:W-:Y:S01]  /*6f80*/  SHF.L.U32 R40, R48.reuse, 0x10, RZ ;  /* 0x0000001030287819 */ /* 0x050fe200000006ff */
[----:B------:R-:W-:Y:S05]  /*6f90*/  WARPSYNC.ALL ;  /* 0x0000000000007948 */ /* 0x000fea0003800000 */
[----:B------:R-:W-:Y:S01]  /*6fa0*/  R2UR UR4, R39 ;  /* 0x00000000270472ca */ /* 0x000fe200000e0000 */
[----:B------:R-:W4:Y:S01]  /*6fb0*/  S2R R101, SR_CgaCtaId ;  /* 0x0000000000657919 */ /* 0x000f220000008800 */
[----:B------:R-:W-:Y:S01]  /*6fc0*/  LOP3.LUT R43, R48, 0xffff0000, RZ, 0xc0, !PT ;  /* 0xffff0000302b7812 */ /* 0x000fe200078ec0ff */
[----:B------:R-:W-:Y:S01]  /*6fd0*/  BSSY.RECONVERGENT B0, `(.L_x_113) ;  /* 0x000008e000007945 */ /* 0x000fe20003800200 */
[----:B------:R-:W-:Y:S02]  /*6fe0*/  LOP3.LUT R42, R49, 0xffff0000, RZ, 0xc0, !PT ;  /* 0xffff0000312a7812 */ /* 0x000fe400078ec0ff */
[----:B------:R-:W-:Y:S02]  /*6ff0*/  LOP3.LUT R44, R50, 0xffff0000, RZ, 0xc0, !PT ;  /* 0xffff0000322c7812 */ /* 0x000fe400078ec0ff */
[----:B--2---:R-:W-:Y:S02]  /*7000*/  SHF.L.U32 R45, R59, 0x10, RZ ;  /* 0x000000103b2d7819 */ /* 0x004fe400000006ff */
[----:B------:R-:W-:Y:S02]  /*7010*/  ISETP.NE.AND P6, PT, R95, RZ, PT ;  /* 0x000000ff5f00720c */ /* 0x000fe40003fc5270 */
[----:B------:R-:W-:Y:S01]  /*7020*/  ISETP.NE.AND P0, PT, R94, RZ, PT ;  /* 0x000000ff5e00720c */ /* 0x000fe20003f05270 */
[----:B---3--:R-:W2:Y:S01]  /*7030*/  LDTM.16dp256bit.x8 R4, tmem[UR4+0x40] ;  /* 0x00004004000479ee */ /* 0x008ea200081a0000 */
[----:B------:R-:W-:Y:S09]  /*7040*/  MOV R63, UR46 ;  /* 0x0000002e003f7c02 */ /* 0x000ff20008000f00 */
[----:B------:R-:W-:Y:S02]  /*7050*/  @P6 LEA R63, R63, UR44, 0x3 ;  /* 0x0000002c3f3f6c11 */ /* 0x000fe4000f8e18ff */
[----:B-1----:R-:W-:Y:S02]  /*7060*/  @P6 SHF.L.U32 R108, R91, 0x1f, RZ ;  /* 0x0000001f5b6c6819 */ /* 0x002fe400000006ff */
[----:B------:R-:W-:Y:S02]  /*7070*/  @P6 IADD3 R102, PT, PT, R63, 0x50, RZ ;  /* 0x000000503f666810 */ /* 0x000fe40007ffe0ff */
[----:B------:R-:W-:Y:S02]  /*7080*/  LEA R63, R46, UR44, 0x3 ;  /* 0x0000002c2e3f7c11 */ /* 0x000fe4000f8e18ff */
[----:B----4-:R-:W-:Y:S01]  /*7090*/  @P6 PRMT R102, R101, 0x654, R102 ;  /* 0x0000065465666816 */ /* 0x010fe20000000066 */
[C---:B--2---:R-:W-:Y:S01]  /*70a0*/  FMUL R0, R38.reuse, R4 ;  /* 0x0000000426007220 */ /* 0x044fe20000400000 */
[C---:B------:R-:W-:Y:S01]  /*70b0*/  FMUL R2, R38.reuse, R5 ;  /* 0x0000000526027220 */ /* 0x040fe20000400000 */
[C---:B------:R-:W-:Y:S01]  /*70c0*/  FMUL R3, R38.reuse, R6 ;  /* 0x0000000626037220 */ /* 0x040fe20000400000 */
[C---:B------:R-:W-:Y:S01]  /*70d0*/  FMUL R7, R38.reuse, R7 ;  /* 0x0000000726077220 */ /* 0x040fe20000400000 */
[----:B------:R-:W-:Y:S01]  /*70e0*/  FFMA R0, R41, R40, R0 ;  /* 0x0000002829007223 */ /* 0x000fe20000000000 */
[----:B------:R-:W-:Y:S01]  /*70f0*/  SHF.L.U32 R40, R49, 0x10, RZ ;  /* 0x0000001031287819 */ /* 0x000fe200000006ff */
[----:B------:R-:W-:Y:S01]  /*7100*/  FFMA R2, R41, R43, R2 ;  /* 0x0000002b29027223 */ /* 0x000fe20000000002 */
[----:B------:R-:W-:Y:S01]  /*7110*/  SHF.L.U32 R43, R51, 0x10, RZ ;  /* 0x00000010332b7819 */ /* 0x000fe200000006ff */
[C---:B------:R-:W-:Y:S01]  /*7120*/  FMUL R4, R38.reuse, R8 ;  /* 0x0000000826047220 */ /* 0x040fe20000400000 */
[----:B------:R-:W-:Y:S01]  /*7130*/  FMUL R5, R38, R9 ;  /* 0x0000000926057220 */ /* 0x000fe20000400000 */
[C---:B------:R-:W-:Y:S01]  /*7140*/  FFMA R3, R41.reuse, R40, R3 ;  /* 0x0000002829037223 */ /* 0x040fe20000000003 */
[----:B------:R-:W-:Y:S01]  /*7150*/  SHF.L.U32 R40, R50, 0x10, RZ ;  /* 0x0000001032287819 */ /* 0x000fe200000006ff */
[----:B------:R-:W-:Y:S01]  /*7160*/  FFMA R7, R41, R42, R7 ;  /* 0x0000002a29077223 */ /* 0x000fe20000000007 */
[----:B------:R-:W-:Y:S01]  /*7170*/  LOP3.LUT R42, R51, 0xffff0000, RZ, 0xc0, !PT ;  /* 0xffff0000332a7812 */ /* 0x000fe200078ec0ff */
[----:B------:R-:W-:Y:S01]  /*7180*/  FMUL R6, R38, R10 ;  /* 0x0000000a26067220 */ /* 0x000fe20000400000 */
[----:B------:R-:W-:Y:S01]  /*7190*/  F2FP.BF16.F32.PACK_AB R52, R2, R0 ;  /* 0x000000000234723e */ /* 0x000fe200000010ff */
        /* <DEDUP_REMOVED lines=18> */
[C---:B------:R-:W-:Y:S01]  /*72c0*/  LOP3.LUT R42, R58.reuse, 0xffff0000, RZ, 0xc0, !PT ;  /* 0xffff00003a2a7812 */ /* 0x040fe200078ec0ff */
[----:B------:R-:W-:Y:S01]  /*72d0*/  FFMA R10, R41, R43, R10 ;  /* 0x0000002b290a7223 */ /* 0x000fe2000000000a */
[----:B------:R-:W-:Y:S01]  /*72e0*/  SHF.L.U32 R43, R58, 0x10, RZ ;  /* 0x000000103a2b7819 */ /* 0x000fe200000006ff */
[C---:B------:R-:W-:Y:S01]  /*72f0*/  FMUL R15, R38.reuse, R15 ;  /* 0x0000000f260f7220 */ /* 0x040fe20000400000 */
[----:B------:R-:W-:Y:S01]  /*7300*/  F2FP.BF16.F32.PACK_AB R68, R9, R8 ;  /* 0x000000080944723e */ /* 0x000fe200000010ff */
[C---:B------:R-:W-:Y:S01]  /*7310*/  FMUL R12, R38.reuse, R16 ;  /* 0x00000010260c7220 */ /* 0x040fe20000400000 */
[----:B------:R-:W-:Y:S01]  /*7320*/  FMUL R13, R38, R17 ;  /* 0x00000011260d7220 */ /* 0x000fe20000400000 */
[----:B------:R-:W-:Y:S01]  /*7330*/  FFMA R15, R41, R40, R15 ;  /* 0x00000028290f7223 */ /* 0x000fe2000000000f */
[----:B------:R-:W-:Y:S01]  /*7340*/  LOP3.LUT R40, R59, 0xffff0000, RZ, 0xc0, !PT ;  /* 0xffff00003b287812 */ /* 0x000fe200078ec0ff */
[----:B------:R-:W-:Y:S01]  /*7350*/  FFMA R12, R41, R43, R12 ;  /* 0x0000002b290c7223 */ /* 0x000fe2000000000c */
[----:B------:R-:W-:Y:S01]  /*7360*/  SHF.L.U32 R43, R64, 0x10, RZ ;  /* 0x00000010402b7819 */ /* 0x000fe200000006ff */
[----:B------:R-:W-:Y:S01]  /*7370*/  FMUL R14, R38, R18 ;  /* 0x00000012260e7220 */ /* 0x000fe20000400000 */
[----:B------:R-:W-:Y:S01]  /*7380*/  F2FP.BF16.F32.PACK_AB R69, R15, R10 ;  /* 0x0000000a0f45723e */ /* 0x000fe200000010ff */
[----:B------:R-:W-:Y:S01]  /*7390*/  FFMA R13, R41, R42, R13 ;  /* 0x0000002a290d7223 */ /* 0x000fe2000000000d */
[----:B------:R-:W-:Y:S01]  /*73a0*/  LOP3.LUT R42, R64, 0xffff0000, RZ, 0xc0, !PT ;  /* 0xffff0000402a7812 */ /* 0x000fe200078ec0ff */
[C---:B------:R-:W-:Y:S01]  /*73b0*/  FMUL R19, R38.reuse, R19 ;  /* 0x0000001326137220 */ /* 0x040fe20000400000 */
[C---:B------:R-:W-:Y:S01]  /*73c0*/  FMUL R16, R38.reuse, R20 ;  /* 0x0000001426107220 */ /* 0x040fe20000400000 */
[C---:B------:R-:W-:Y:S01]  /*73d0*/  FMUL R17, R38.reuse, R21 ;  /* 0x0000001526117220 */ /* 0x040fe20000400000 */
[----:B------:R-:W-:Y:S01]  /*73e0*/  F2FP.BF16.F32.PACK_AB R70, R13, R12 ;  /* 0x0000000c0d46723e */ /* 0x000fe200000010ff */
[----:B------:R-:W-:Y:S01]  /*73f0*/  FFMA R14, R41, R45, R14 ;  /* 0x0000002d290e7223 */ /* 0x000fe2000000000e */
[----:B------:R-:W-:Y:S01]  /*7400*/  SHF.L.U32 R45, R65, 0x10, RZ ;  /* 0x00000010412d7819 */ /* 0x000fe200000006ff */
[----:B------:R1:W-:Y:S01]  /*7410*/  STSM.16.M88.4 [R97+0x2400], R52 ;  /* 0x0024003461007844 */ /* 0x0003e20000000200 */
[----:B------:R-:W-:Y:S01]  /*7420*/  FFMA R19, R41, R40, R19 ;  /* 0x0000002829137223 */ /* 0x000fe20000000013 */
[----:B------:R-:W-:Y:S01]  /*7430*/  LOP3.LUT R40, R65, 0xffff0000, RZ, 0xc0, !PT ;  /* 0xffff000041287812 */ /* 0x000fe200078ec0ff */
[----:B------:R-:W-:Y:S01]  /*7440*/  FFMA R16, R41, R43, R16 ;  /* 0x0000002b29107223 */ /* 0x000fe20000000010 */
[----:B------:R-:W-:Y:S01]  /*7450*/  SHF.L.U32 R43, R67, 0x10, RZ ;  /* 0x00000010432b7819 */ /* 0x000fe200000006ff */
[----:B------:R-:W-:Y:S01]  /*7460*/  FMUL R18, R38, R22 ;  /* 0x0000001626127220 */ /* 0x000fe20000400000 */
[----:B------:R-:W-:Y:S01]  /*7470*/  F2FP.BF16.F32.PACK_AB R71, R19, R14 ;  /* 0x0000000e1347723e */ /* 0x000fe200000010ff */
[C---:B------:R-:W-:Y:S01]  /*7480*/  FFMA R17, R41.reuse, R42, R17 ;  /* 0x0000002a29117223 */ /* 0x040fe20000000011 */
[----:B------:R-:W-:Y:S01]  /*7490*/  SHF.L.U32 R42, R66, 0x10, RZ ;  /* 0x00000010422a7819 */ /* 0x000fe200000006ff */
[C---:B------:R-:W-:Y:S01]  /*74a0*/  FMUL R23, R38.reuse, R23 ;  /* 0x0000001726177220 */ /* 0x040fe20000400000 */
[----:B------:R-:W-:Y:S01]  /*74b0*/  FMUL R20, R38, R24 ;  /* 0x0000001826147220 */ /* 0x000fe20000400000 */
[----:B------:R-:W-:Y:S01]  /*74c0*/  FFMA R18, R41, R45, R18 ;  /* 0x0000002d29127223 */ /* 0x000fe20000000012 */
[----:B------:R-:W-:Y:S01]  /*74d0*/  SHF.L.U32 R45, R75, 0x10, RZ ;  /* 0x000000104b2d7819 */ /* 0x000fe200000006ff */
[C---:B------:R-:W-:Y:S01]  /*74e0*/  FFMA R23, R41.reuse, R40, R23 ;  /* 0x0000002829177223 */ /* 0x040fe20000000017 */
[----:B------:R-:W-:Y:S01]  /*74f0*/  LOP3.LUT R40, R66, 0xffff0000, RZ, 0xc0, !PT ;  /* 0xffff000042287812 */ /* 0x000fe200078ec0ff */
[----:B------:R-:W-:Y:S01]  /*7500*/  FFMA R20, R41, R42, R20 ;  /* 0x0000002a29147223 */ /* 0x000fe20000000014 */
[----:B------:R-:W-:Y:S01]  /*7510*/  LOP3.LUT R42, R67, 0xffff0000, RZ, 0xc0, !PT ;  /* 0xffff0000432a7812 */ /* 0x000fe200078ec0ff */
[C---:B------:R-:W-:Y:S01]  /*7520*/  FMUL R21, R38.reuse, R25 ;  /* 0x0000001926157220 */ /* 0x040fe20000400000 */
[C---:B------:R-:W-:Y:S01]  /*7530*/  FMUL R22, R38.reuse, R26 ;  /* 0x0000001a26167220 */ /* 0x040fe20000400000 */
[C---:B------:R-:W-:Y:S01]  /*7540*/  FMUL R27, R38.reuse, R27 ;  /* 0x0000001b261b7220 */ /* 0x040fe20000400000 */
[----:B------:R-:W-:Y:S01]  /*7550*/  FMUL R24, R38, R28 ;  /* 0x0000001c26187220 */ /* 0x000fe20000400000 */
[C---:B------:R-:W-:Y:S01]  /*7560*/  FFMA R21, R41.reuse, R40, R21 ;  /* 0x0000002829157223 */ /* 0x040fe20000000015 */
[C---:B------:R-:W-:Y:S01]  /*7570*/  SHF.L.U32 R40, R72.reuse, 0x10, RZ ;  /* 0x0000001048287819 */ /* 0x040fe200000006ff */
[----:B------:R-:W-:Y:S01]  /*7580*/  FFMA R22, R41, R43, R22 ;  /* 0x0000002b29167223 */ /* 0x000fe20000000016 */
[----:B------:R-:W-:Y:S01]  /*7590*/  SHF.L.U32 R43, R73, 0x10, RZ ;  /* 0x00000010492b7819 */ /* 0x000fe200000006ff */
[----:B------:R2:W-:Y:S01]  /*75a0*/  STSM.16.M88.4 [R96+0x2400], R68 ;  /* 0x0024004460007844 */ /* 0x0005e20000000200 */
[C---:B------:R-:W-:Y:S01]  /*75b0*/  FFMA R27, R41.reuse, R42, R27 ;  /* 0x0000002a291b7223 */ /* 0x040fe2000000001b */
[----:B------:R-:W-:Y:S01]  /*75c0*/  LOP3.LUT R42, R72, 0xffff0000, RZ, 0xc0, !PT ;  /* 0xffff0000482a7812 */ /* 0x000fe200078ec0ff */
[C---:B------:R-:W-:Y:S01]  /*75d0*/  FMUL R25, R38.reuse, R29 ;  /* 0x0000001d26197220 */ /* 0x040fe20000400000 */
[C---:B------:R-:W-:Y:S01]  /*75e0*/  FMUL R26, R38.reuse, R30 ;  /* 0x0000001e261a7220 */ /* 0x040fe20000400000 */
[----:B------:R-:W-:Y:S01]  /*75f0*/  FFMA R24, R41, R40, R24 ;  /* 0x0000002829187223 */ /* 0x000fe20000000018 */
[----:B------:R-:W-:Y:S01]  /*7600*/  LOP3.LUT R40, R73, 0xffff0000, RZ, 0xc0, !PT ;  /* 0xffff000049287812 */ /* 0x000fe200078ec0ff */
[C---:B------:R-:W-:Y:S01]  /*7610*/  FFMA R25, R41.reuse, R42, R25 ;  /* 0x0000002a29197223 */ /* 0x040fe20000000019 */
[C---:B------:R-:W-:Y:S01]  /*7620*/  FFMA R26, R41.reuse, R43, R26 ;  /* 0x0000002b291a7223 */ /* 0x040fe2000000001a */
[----:B------:R-:W-:Y:S01]  /*7630*/  FMUL R31, R38, R31 ;  /* 0x0000001f261f7220 */ /* 0x000fe20000400000 */
[----:B------:R-:W-:Y:S01]  /*7640*/  SHF.L.U32 R43, R74, 0x10, RZ ;  /* 0x000000104a2b7819 */ /* 0x000fe200000006ff */
[----:B------:R-:W-:Y:S01]  /*7650*/  FMUL R28, R38, R32 ;  /* 0x00000020261c7220 */ /* 0x000fe20000400000 */
[----:B------:R-:W-:Y:S01]  /*7660*/  LOP3.LUT R42, R74, 0xffff0000, RZ, 0xc0, !PT ;  /* 0xffff00004a2a7812 */ /* 0x000fe200078ec0ff */
[C---:B------:R-:W-:Y:S01]  /*7670*/  FMUL R29, R38.reuse, R33 ;  /* 0x00000021261d7220 */ /* 0x040fe20000400000 */
[C---:B------:R-:W-:Y:S01]  /*7680*/  FMUL R30, R38.reuse, R34 ;  /* 0x00000022261e7220 */ /* 0x040fe20000400000 */
[C---:B------:R-:W-:Y:S01]  /*7690*/  FFMA R31, R41.reuse, R40, R31 ;  /* 0x00000028291f7223 */ /* 0x040fe2000000001f */
[----:B------:R-:W-:Y:S01]  /*76a0*/  FMUL R35, R38, R35 ;  /* 0x0000002326237220 */ /* 0x000fe20000400000 */
[C---:B------:R-:W-:Y:S01]  /*76b0*/  FFMA R28, R41.reuse, R43, R28 ;  /* 0x0000002b291c7223 */ /* 0x040fe2000000001c */
[C---:B------:R-:W-:Y:S01]  /*76c0*/  FFMA R29, R41.reuse, R42, R29 ;  /* 0x0000002a291d7223 */ /* 0x040fe2000000001d */
[C---:B------:R-:W-:Y:S01]  /*76d0*/  FFMA R30, R41.reuse, R45, R30 ;  /* 0x0000002d291e7223 */ /* 0x040fe2000000001e */
[----:B------:R-:W-:Y:S01]  /*76e0*/  FFMA R35, R41, R44, R35 ;  /* 0x0000002c29237223 */ /* 0x000fe20000000023 */
[----:B-1----:R-:W-:Y:S02]  /*76f0*/  F2FP.BF16.F32.PACK_AB R52, R17, R16 ;  /* 0x000000101134723e */ /* 0x002fe400000010ff */
[----:B------:R-:W-:Y:S02]  /*7700*/  F2FP.BF16.F32.PACK_AB R53, R23, R18 ;  /* 0x000000121735723e */ /* 0x000fe400000010ff */
[----:B------:R-:W-:Y:S02]  /*7710*/  F2FP.BF16.F32.PACK_AB R54, R21, R20 ;  /* 0x000000141536723e */ /* 0x000fe400000010ff */
[----:B------:R-:W-:Y:S02]  /*7720*/  F2FP.BF16.F32.PACK_AB R55, R27, R22 ;  /* 0x000000161b37723e */ /* 0x000fe400000010ff */
[----:B------:R-:W-:Y:S02]  /*7730*/  F2FP.BF16.F32.PACK_AB R104, R25, R24 ;  /* 0x000000181968723e */ /* 0x000fe400000010ff */
[----:B------:R-:W-:Y:S01]  /*7740*/  F2FP.BF16.F32.PACK_AB R105, R31, R26 ;  /* 0x0000001a1f69723e */ /* 0x000fe200000010ff */
[----:B------:R2:W-:Y:S01]  /*7750*/  STSM.16.M88.4 [R99+0x2000], R52 ;  /* 0x0020003463007844 */ /* 0x0005e20000000200 */
[----:B------:R-:W-:Y:S02]  /*7760*/  F2FP.BF16.F32.PACK_AB R106, R29, R28 ;  /* 0x0000001c1d6a723e */ /* 0x000fe400000010ff */
[----:B------:R-:W-:Y:S05]  /*7770*/  F2FP.BF16.F32.PACK_AB R107, R35, R30 ;  /* 0x0000001e236b723e */ /* 0x000fea00000010ff */
[----:B------:R2:W-:Y:S01]  /*7780*/  STSM.16.M88.4 [R100+0x2000], R104 ;  /* 0x0020006864007844 */ /* 0x0005e20000000200 */
[----:B------:R-:W-:Y:S01]  /*7790*/  @!PT LDS RZ, [RZ] ;  /* 0x00000000fffff984 */ /* 0x000fe20000000800 */
[----:B------:R-:W-:Y:S01]  /*77a0*/  @!PT LDS RZ, [RZ] ;  /* 0x00000000fffff984 */ /* 0x000fe20000000800 */
[----:B------:R-:W-:Y:S01]  /*77b0*/  @!PT LDS RZ, [RZ] ;  /* 0x00000000fffff984 */ /* 0x000fe20000000800 */
[----:B------:R-:W-:Y:S01]  /*77c0*/  @!PT LDS RZ, [RZ] ;  /* 0x00000000fffff984 */ /* 0x000fe20000000800 */
[----:B------:R1:W-:Y:S07]  /*77d0*/  MEMBAR.ALL.CTA ;  /* 0x0000000000007992 */ /* 0x0003ee0000008000 */
[----:B-1----:R-:W1:Y:S02]  /*77e0*/  FENCE.VIEW.ASYNC.S ;  /* 0x00000000000073c6 */ /* 0x002e640000000000 */
[----:B-1----:R-:W-:Y:S06]  /*77f0*/  BAR.SYNC.DEFER_BLOCKING 0x1, 0x80 ;  /* 0x0042000000007b1d */ /* 0x002fec0000010000 */
[----:B------:R-:W-:Y:S05]  /*7800*/  @P0 BRA `(.L_x_114) ;  /* 0x0000000000280947 */ /* 0x000fea0003800000 */
[----:B------:R-:W1:Y:S01]  /*7810*/  LDCU.64 UR6, c[0x0][0x348] ;  /* 0x00006900ff0677ac */ /* 0x000e620008000a00 */
[----:B------:R-:W-:Y:S02]  /*7820*/  UIADD3 UR9, UPT, UPT, UR49, 0x40, URZ ;  /* 0x0000004031097890 */ /* 0x000fe4000fffe0ff */
[----:B------:R-:W-:Y:S01]  /*7830*/  UIADD3 UR8, UPT, UPT, UR44, 0x2400, URZ ;  /* 0x000024002c087890 */ /* 0x000fe2000fffe0ff */
[----:B------:R-:W-:Y:S01]  /*7840*/  UMOV UR10, UR50 ;  /* 0x00000032000a7c82 */ /* 0x000fe20008000000 */
[----:B------:R-:W-:Y:S01]  /*7850*/  UMOV UR11, UR36 ;  /* 0x00000024000b7c82 */ /* 0x000fe20008000000 */
[----:B-1----:R-:W-:Y:S04]  /*7860*/  UIADD3 UR4, UP0, UPT, UR6, 0x680, URZ ;  /* 0x0000068006047890 */ /* 0x002fe8000ff1e0ff */
[----:B------:R-:W-:Y:S09]  /*7870*/  UIADD3.X UR5, UPT, UPT, URZ, UR7, URZ, UP0, !UPT ;  /* 0x00000007ff057290 */ /* 0x000ff200087fe4ff */
[----:B------:R1:W-:Y:S01]  /*7880*/  UTMASTG.3D [UR8], [UR4] ;  /* 0x00000008040073b5 */ /* 0x0003e20008010000 */
[----:B------:R0:W-:Y:S01]  /*7890*/  UTMACMDFLUSH ;  /* 0x00000000000079b7 */ /* 0x0001e20000000000 */
[----:B-1----:R-:W-:Y:S04]  /*78a0*/  DEPBAR.LE SB0, 0x1 ;  /* 0x000080400000791a */ /* 0x002fe80000000000 */
.L_x_114:
[----:B------:R-:W-:Y:S05]  /*78b0*/  BSYNC.RECONVERGENT B0 ;  /* 0x0000000000007941 */ /* 0x000fea0003800200 */
.L_x_113:
[----:B------:R-:W-:Y:S01]  /*78c0*/  BAR.SYNC.DEFER_BLOCKING 0x1, 0x80 ;  /* 0x0042000000007b1d */ /* 0x000fe20000010000 */
[----:B------:R-:W-:Y:S04]  /*78d0*/  UIADD3 UR4, UPT, UPT, UR46, 0x1, URZ ;  /* 0x000000012e047890 */ /* 0x000fe8000fffe0ff */
[----:B------:R-:W-:Y:S04]  /*78e0*/  UISETP.NE.AND UP0, UPT, UR4, 0x4, UPT ;  /* 0x000000040400788c */ /* 0x000fe8000bf05270 */
[----:B------:R-:W-:Y:S01]  /*78f0*/  USEL UR45, UR4, URZ, UP0 ;  /* 0x000000ff042d7287 */ /* 0x000fe20008000000 */
[----:B------:R1:W-:Y:S01]  /*7900*/  @P6 SYNCS.ARRIVE.TRANS64.RED.A1T0 RZ, [R102+URZ], RZ ;  /* 0x000000ff66ff69a7 */ /* 0x0003e200081004ff */
[----:B------:R-:W-:Y:S01]  /*7910*/  BSSY B1, `(.L_x_115) ;  /* 0x0000018000017945 */ /* 0x000fe20003800000 */
[----:B------:R-:W3:Y:S02]  /*7920*/  @P6 SYNCS.PHASECHK.TRANS64.TRYWAIT P0, [R63+URZ+0x30], R108 ;  /* 0x0000306c3f0065a7 */ /* 0x000ee400080011ff */
[----:B---3--:R-:W-:Y:S01]  /*7930*/  @P6 SEL R60, RZ, 0x1, !P0 ;  /* 0x00000001ff3c6807 */ /* 0x008fe20004000000 */
[----:B-1----:R-:W-:Y:S06]  /*7940*/  @!P6 BRA `(.L_x_116) ;  /* 0x000000000050e947 */ /* 0x002fec0003800000 */
        /* <DEDUP_REMOVED lines=8> */
[----:B------:R-:W-:Y:S04]  /*79d0*/  SHF.L.U32 R4, R91, 0x1f, RZ ;  /* 0x0000001f5b047819 */ /* 0x000fe800000006ff */
[----:B------:R-:W1:Y:S02]  /*79e0*/  SYNCS.PHASECHK.TRANS64.TRYWAIT P0, [R63+URZ+0x30], R4 ;  /* 0x000030043f0075a7 */ /* 0x000e6400080011ff */
[----:B-1----:R-:W-:Y:S05]  /*79f0*/  @!P0 BRA `(.L_x_119) ;  /* 0x00000024006c8947 */ /* 0x002fea0003800000 */
.L_x_118:
[----:B------:R-:W-:Y:S05]  /*7a00*/  BSYNC B0 ;  /* 0x0000000000007941 */ /* 0x000fea0003800000 */
.L_x_117:
[----:B------:R-:W-:Y:S02]  /*7a10*/  ISETP.NE.AND P0, PT, R61, RZ, PT ;  /* 0x000000ff3d00720c */ /* 0x000fe40003f05270 */
[----:B------:R-:W-:Y:S11]  /*7a20*/  IADD3 R46, PT, PT, R46, 0x1, RZ ;  /* 0x000000012e2e7810 */ /* 0x000ff60007ffe0ff */
[----:B-1----:R-:W-:Y:S01]  /*7a30*/  @P0 IMAD.IADD R4, R92, 0x1, R3 ;  /* 0x000000015c040824 */ /* 0x002fe200078e0203 */
[----:B------:R-:W-:Y:S05]  /*7a40*/  @P0 WARPSYNC.ALL ;  /* 0x0000000000000948 */ /* 0x000fea0003800000 */
[----:B------:R1:W3:Y:S04]  /*7a50*/  @P0 LDSM.16.M88.4 R48, [R2+UR44+0x400] ;  /* 0x0004002c0230083b */ /* 0x0002e80008000200 */
[----:B------:R1:W4:Y:S04]  /*7a60*/  @P0 LDSM.16.M88.4 R56, [R0+0x400] ;  /* 0x000400000038083b */ /* 0x0003280000000200 */
[----:B------:R1:W1:Y:S04]  /*7a70*/  @P0 LDSM.16.M88.4 R64, [R3+0x400] ;  /* 0x000400000340083b */ /* 0x0002680000000200 */
[----:B------:R1:W1:Y:S02]  /*7a80*/  @P0 LDSM.16.M88.4 R72, [R4+0x400] ;  /* 0x000400000448083b */ /* 0x0002640000000200 */
.L_x_116:
[----:B------:R-:W-:Y:S05]  /*7a90*/  BSYNC B1 ;  /* 0x0000000000017941 */ /* 0x000fea0003800000 */
.L_x_115:
[----:B-1----:R-:W-:Y:S05]  /*7aa0*/  VIADD R3, R39, 0x80 ;  /* 0x0000008027037836 */ /* 0x002fea0000000000 */
[----:B------:R-:W-:Y:S04]  /*7ab0*/  SHF.R.U32.HI R3, RZ, 0x15, R3 ;  /* 0x00000015ff037819 */ /* 0x000fe80000011603 */
[----:B------:R-:W-:Y:S11]  /*7ac0*/  LOP3.LUT P0, RZ, R3, 0x3, R82, 0x48, !PT ;  /* 0x0000000303ff7812 */ /* 0x000ff60007804852 */
[----:B------:R-:W-:Y:S02]  /*7ad0*/  @!UPT UIADD3 URZ, UPT, UPT, URZ, URZ, URZ ;  /* 0x000000fffffff290 */ /* 0x000fe4000fffe0ff */
[----:B------:R-:W-:Y:S05]  /*7ae0*/  @!P0 BRA `(.L_x_120) ;  /* 0x0000000000408947 */ /* 0x000fea0003800000 */
[----:B------:R-:W1:Y:S01]  /*7af0*/  LDCU.64 UR8, c[0x4][0x70] ;  /* 0x01000e00ff0877ac */ /* 0x000e620008000a00 */
[----:B------:R-:W-:Y:S01]  /*7b00*/  MOV R3, 0x0 ;  /* 0x0000000000037802 */ /* 0x000fe20000000f00 */
[----:B------:R-:W-:Y:S02]  /*7b10*/  HFMA2 R12, -RZ, RZ, 0, 5.9604644775390625e-08 ;  /* 0x00000001ff0c7431 */ /* 0x000fe400000001ff */
[----:B------:R-:W-:Y:S02]  /*7b20*/  IMAD.MOV.U32 R8, RZ, RZ, 0x192 ;  /* 0x00000192ff087424 */ /* 0x000fe400078e00ff */
[----:B------:R-:W-:Y:S01]  /*7b30*/  IMAD.MOV.U32 R13, RZ, RZ, RZ ;  /* 0x000000ffff0d7224 */ /* 0x000fe200078e00ff */
[----:B------:R-:W5:Y:S01]  /*7b40*/  LDCU.64 UR6, c[0x4][0x78] ;  /* 0x01000f00ff0677ac */ /* 0x000f620008000a00 */
[----:B------:R-:W2:Y:S01]  /*7b50*/  LDC.64 R2, c[0x4][R3] ;  /* 0x0100000003027b82 */ /* 0x000ea20000000a00 */
[----:B------:R-:W3:Y:S01]  /*7b60*/  LDCU.64 UR4, c[0x4][0x10] ;  /* 0x01000200ff0477ac */ /* 0x000ee20008000a00 */
[----:B-1----:R-:W-:Y:S01]  /*7b70*/  MOV R5, UR9 ;  /* 0x0000000900057c02 */ /* 0x002fe20008000f00 */
[----:B------:R-:W-:Y:S01]  /*7b80*/  IMAD.U32 R4, RZ, RZ, UR8 ;  /* 0x00000008ff047e24 */ /* 0x000fe2000f8e00ff */
[----:B-----5:R-:W-:Y:S01]  /*7b90*/  MOV R7, UR7 ;  /* 0x0000000700077c02 */ /* 0x020fe20008000f00 */
[----:B------:R-:W-:Y:S01]  /*7ba0*/  IMAD.U32 R6, RZ, RZ, UR6 ;  /* 0x00000006ff067e24 */ /* 0x000fe2000f8e00ff */
[----:B---3--:R-:W-:Y:S01]  /*7bb0*/  MOV R11, UR5 ;  /* 0x00000005000b7c02 */ /* 0x008fe20008000f00 */
[----:B------:R-:W-:Y:S02]  /*7bc0*/  IMAD.U32 R10, RZ, RZ, UR4 ;  /* 0x00000004ff0a7e24 */ /* 0x000fe4000f8e00ff */
[----:B------:R-:W-:Y:S07]  /*7bd0*/  LEPC R20, `(.L_x_120) ;  /* 0x000000001014794e */ /* 0x000fee0000000000 */
[----:B--2-4-:R-:W-:Y:S05]  /*7be0*/  CALL.ABS.NOINC R2 ;  /* 0x0000000002007343 */ /* 0x014fea0003c00000 */
.L_x_120:
[C---:B---3--:R-:W-:Y:S01]  /*7bf0*/  SHF.L.U32 R40, R48.reuse, 0x10, RZ ;  /* 0x0000001030287819 */ /* 0x048fe200000006ff */
[----:B------:R-:W-:Y:S05]  /*7c00*/  WARPSYNC.ALL ;  /* 0x0000000000007948 */ /* 0x000fea0003800000 */
[----:B------:R-:W-:Y:S01]  /*7c10*/  R2UR UR4, R39 ;  /* 0x00000000270472ca */ /* 0x000fe200000e0000 */
[----:B------:R-:W-:Y:S01]  /*7c20*/  BSSY.RECONVERGENT B0, `(.L_x_121) ;  /* 0x000008f000007945 */ /* 0x000fe20003800200 */
[----:B------:R-:W-:Y:S02]  /*7c30*/  LOP3.LUT R43, R48, 0xffff0000, RZ, 0xc0, !PT ;  /* 0xffff0000302b7812 */ /* 0x000fe400078ec0ff */
[----:B------:R-:W-:Y:S02]  /*7c40*/  SHF.L.U32 R42, R49, 0x10, RZ ;  /* 0x00000010312a7819 */ /* 0x000fe400000006ff */
[C---:B------:R-:W-:Y:S02]  /*7c50*/  SHF.L.U32 R45, R51.reuse, 0x10, RZ ;  /* 0x00000010332d7819 */ /* 0x040fe400000006ff */
[----:B------:R-:W-:Y:S02]  /*7c60*/  LOP3.LUT R44, R51, 0xffff0000, RZ, 0xc0, !PT ;  /* 0xffff0000332c7812 */ /* 0x000fe400078ec0ff */
[----:B------:R-:W-:Y:S02]  /*7c70*/  ISETP.NE.AND P6, PT, R95, RZ, PT ;  /* 0x000000ff5f00720c */ /* 0x000fe40003fc5270 */
[----:B------:R-:W-:Y:S01]  /*7c80*/  ISETP.NE.AND P0, PT, R94, RZ, PT ;  /* 0x000000ff5e00720c */ /* 0x000fe20003f05270 */
[----:B------:R-:W1:Y:S01]  /*7c90*/  LDTM.16dp256bit.x8 R4, tmem[UR4+0x80] ;  /* 0x00008004000479ee */ /* 0x000e6200081a0000 */
[----:B------:R-:W-:Y:S02]  /*7ca0*/  MOV R63, UR45 ;  /* 0x0000002d003f7c02 */ /* 0x000fe40008000f00 */
[----:B------:R-:W-:Y:S07]  /*7cb0*/  LEA R108, R46, UR44, 0x3 ;  /* 0x0000002c2e6c7c11 */ /* 0x000fee000f8e18ff */
[----:B------:R-:W-:Y:S04]  /*7cc0*/  @P6 LEA R63, R63, UR44, 0x3 ;  /* 0x0000002c3f3f6c11 */ /* 0x000fe8000f8e18ff */
[----:B------:R-:W-:Y:S02]  /*7cd0*/  @P6 IADD3 R102, PT, PT, R63, 0x50, RZ ;  /* 0x000000503f666810 */ /* 0x000fe40007ffe0ff */
[----:B------:R-:W-:Y:S02]  /*7ce0*/  @P6 SHF.L.U32 R63, R91, 0x1f, RZ ;  /* 0x0000001f5b3f6819 */ /* 0x000fe400000006ff */
[----:B------:R-:W-:Y:S01]  /*7cf0*/  @P6 PRMT R102, R101, 0x654, R102 ;  /* 0x0000065465666816 */ /* 0x000fe20000000066 */
[C---:B-1----:R-:W-:Y:S01]  /*7d00*/  FMUL R0, R38.reuse, R4 ;  /* 0x0000000426007220 */ /* 0x042fe20000400000 */
[C---:B------:R-:W-:Y:S01]  /*7d10*/  FMUL R2, R38.reuse, R5 ;  /* 0x0000000526027220 */ /* 0x040fe20000400000 */
[C---:B------:R-:W-:Y:S01]  /*7d20*/  FMUL R3, R38.reuse, R6 ;  /* 0x0000000626037220 */ /* 0x040fe20000400000 */
        /* <DEDUP_REMOVED lines=8> */
[----:B--2---:R-:W-:Y:S01]  /*7db0*/  F2FP.BF16.F32.PACK_AB R68, R2, R0 ;  /* 0x000000000244723e */ /* 0x004fe200000010ff */
[----:B------:R-:W-:Y:S01]  /*7dc0*/  FMUL R5, R38, R9 ;  /* 0x0000000926057220 */ /* 0x000fe20000400000 */
[C---:B------:R-:W-:Y:S01]  /*7dd0*/  FFMA R7, R41.reuse, R40, R7 ;  /* 0x0000002829077223 */ /* 0x040fe20000000007 */
[----:B----4-:R-:W-:Y:S01]  /*7de0*/  SHF.L.U32 R40, R56, 0x10, RZ ;  /* 0x0000001038287819 */ /* 0x010fe200000006ff */
[C---:B------:R-:W-:Y:S01]  /*7df0*/  FMUL R6, R38.reuse, R10 ;  /* 0x0000000a26067220 */ /* 0x040fe20000400000 */
[C---:B------:R-:W-:Y:S01]  /*7e00*/  FMUL R11, R38.reuse, R11 ;  /* 0x0000000b260b7220 */ /* 0x040fe20000400000 */
[----:B------:R-:W-:Y:S01]  /*7e10*/  FFMA R4, R41, R43, R4 ;  /* 0x0000002b29047223 */ /* 0x000fe20000000004 */
[----:B------:R-:W-:Y:S01]  /*7e20*/  SHF.L.U32 R43, R57, 0x10, RZ ;  /* 0x00000010392b7819 */ /* 0x000fe200000006ff */
[----:B------:R-:W-:Y:S01]  /*7e30*/  FMUL R8, R38, R12 ;  /* 0x0000000c26087220 */ /* 0x000fe20000400000 */
[----:B------:R-:W-:Y:S01]  /*7e40*/  F2FP.BF16.F32.PACK_AB R69, R7, R3 ;  /* 0x000000030745723e */ /* 0x000fe200000010ff */
[C---:B------:R-:W-:Y:S01]  /*7e50*/  FFMA R5, R41.reuse, R42, R5 ;  /* 0x0000002a29057223 */ /* 0x040fe20000000005 */
[----:B------:R-:W-:Y:S01]  /*7e60*/  LOP3.LUT R42, R56, 0xffff0000, RZ, 0xc0, !PT ;  /* 0xffff0000382a7812 */ /* 0x000fe200078ec0ff */
[----:B------:R-:W-:Y:S01]  /*7e70*/  FFMA R6, R41, R45, R6 ;  /* 0x0000002d29067223 */ /* 0x000fe20000000006 */
[----:B------:R-:W-:Y:S01]  /*7e80*/  SHF.L.U32 R45, R65, 0x10, RZ ;  /* 0x00000010412d7819 */ /* 0x000fe200000006ff */
[----:B------:R-:W-:Y:S01]  /*7e90*/  FFMA R11, R41, R44, R11 ;  /* 0x0000002c290b7223 */ /* 0x000fe2000000000b */
[----:B------:R-:W-:Y:S01]  /*7ea0*/  F2FP.BF16.F32.PACK_AB R70, R5, R4 ;  /* 0x000000040546723e */ /* 0x000fe200000010ff */
[----:B------:R-:W-:Y:S01]  /*7eb0*/  FFMA R8, R41, R40, R8 ;  /* 0x0000002829087223 */ /* 0x000fe20000000008 */
[----:B------:R-:W-:Y:S01]  /*7ec0*/  LOP3.LUT R40, R57, 0xffff0000, RZ, 0xc0, !PT ;  /* 0xffff000039287812 */ /* 0x000fe200078ec0ff */
[C---:B------:R-:W-:Y:S01]  /*7ed0*/  FMUL R9, R38.reuse, R13 ;  /* 0x0000000d26097220 */ /* 0x040fe20000400000 */
[----:B------:R-:W-:Y:S01]  /*7ee0*/  F2FP.BF16.F32.PACK_AB R71, R11, R6 ;  /* 0x000000060b47723e */ /* 0x000fe200000010ff */
[C---:B------:R-:W-:Y:S01]  /*7ef0*/  FMUL R10, R38.reuse, R14 ;  /* 0x0000000e260a7220 */ /* 0x040fe20000400000 */
[----:B------:R-:W-:Y:S01]  /*7f00*/  LOP3.LUT R44, R75, 0xffff0000, RZ, 0xc0, !PT ;  /* 0xffff00004b2c7812 */ /* 0x000fe200078ec0ff */
[----:B------:R-:W-:Y:S01]  /*7f10*/  FMUL R15, R38, R15 ;  /* 0x0000000f260f7220 */ /* 0x000fe20000400000 */
        /* <DEDUP_REMOVED lines=8> */
[----:B------:R-:W-:Y:S01]  /*7fa0*/  FMUL R13, R38, R17 ;  /* 0x00000011260d7220 */ /* 0x000fe20000400000 */
[----:B------:R-:W-:Y:S01]  /*7fb0*/  F2FP.BF16.F32.PACK_AB R53, R15, R10 ;  /* 0x0000000a0f35723e */ /* 0x000fe200000010ff */
[C---:B------:R-:W-:Y:S01]  /*7fc0*/  FFMA R12, R41.reuse, R42, R12 ;  /* 0x0000002a290c7223 */ /* 0x040fe2000000000c */
[----:B------:R-:W-:Y:S01]  /*7fd0*/  LOP3.LUT R42, R64, 0xffff0000, RZ, 0xc0, !PT ;  /* 0xffff0000402a7812 */ /* 0x000fe200078ec0ff */
[C---:B------:R-:W-:Y:S01]  /*7fe0*/  FMUL R14, R38.reuse, R18 ;  /* 0x00000012260e7220 */ /* 0x040fe20000400000 */
[----:B------:R-:W-:Y:S01]  /*7ff0*/  FFMA R13, R41, R40, R13 ;  /* 0x00000028290d7223 */ /* 0x000fe2000000000d */
[----:B------:R-:W-:Y:S01]  /*8000*/  LOP3.LUT R40, R59, 0xffff0000, RZ, 0xc0, !PT ;  /* 0xffff00003b287812 */ /* 0x000fe200078ec0ff */
[----:B------:R-:W-:Y:S01]  /*8010*/  FMUL R19, R38, R19 ;  /* 0x0000001326137220 */ /* 0x000fe20000400000 */
[----:B------:R-:W-:Y:S01]  /*8020*/  FFMA R14, R41, R43, R14 ;  /* 0x0000002b290e7223 */ /* 0x000fe2000000000e */
[----:B------:R-:W-:Y:S01]  /*8030*/  SHF.L.U32 R43, R64, 0x10, RZ ;  /* 0x00000010402b7819 */ /* 0x000fe200000006ff */
[C---:B------:R-:W-:Y:S01]  /*8040*/  FMUL R16, R38.reuse, R20 ;  /* 0x0000001426107220 */ /* 0x040fe20000400000 */
[----:B------:R-:W-:Y:S01]  /*8050*/  F2FP.BF16.F32.PACK_AB R54, R13, R12 ;  /* 0x0000000c0d36723e */ /* 0x000fe200000010ff */
[----:B------:R1:W-:Y:S01]  /*8060*/  STSM.16.M88.4 [R97+0x4400], R68 ;  /* 0x0044004461007844 */ /* 0x0003e20000000200 */
        /* <DEDUP_REMOVED lines=24> */
[----:B------:R2:W-:Y:S01]  /*81f0*/  STSM.16.M88.4 [R96+0x4400], R52 ;  /* 0x0044003460007844 */ /* 0x0005e20000000200 */
[----:B------:R-:W-:Y:S01]  /*8200*/  FFMA R27, R41, R42, R27 ;  /* 0x0000002a291b7223 */ /* 0x000fe2000000001b */
[----:B------:R-:W-:Y:S01]  /*8210*/  LOP3.LUT R42, R72, 0xffff0000, RZ, 0xc0, !PT ;  /* 0xffff0000482a7812 */ /* 0x000fe200078ec0ff */
[C---:B------:R-:W-:Y:S01]  /*8220*/  FMUL R24, R38.reuse, R28 ;  /* 0x0000001c26187220 */ /* 0x040fe20000400000 */
[C---:B------:R-:W-:Y:S01]  /*8230*/  FMUL R25, R38.reuse, R29 ;  /* 0x0000001d26197220 */ /* 0x040fe20000400000 */
[C---:B------:R-:W-:Y:S01]  /*8240*/  FMUL R26, R38.reuse, R30 ;  /* 0x0000001e261a7220 */ /* 0x040fe20000400000 */
[----:B-1----:R-:W-:Y:S01]  /*8250*/  F2FP.BF16.F32.PACK_AB R68, R17, R16 ;  /* 0x000000101144723e */ /* 0x002fe200000010ff */
[C---:B------:R-:W-:Y:S01]  /*8260*/  FFMA R24, R41.reuse, R40, R24 ;  /* 0x0000002829187223 */ /* 0x040fe20000000018 */
[C---:B------:R-:W-:Y:S01]  /*8270*/  FFMA R25, R41.reuse, R42, R25 ;  /* 0x0000002a29197223 */ /* 0x040fe20000000019 */
[----:B------:R-:W-:Y:S01]  /*8280*/  FFMA R26, R41, R43, R26 ;  /* 0x0000002b291a7223 */ /* 0x000fe2000000001a */
[----:B------:R-:W-:Y:S01]  /*8290*/  LOP3.LUT R40, R73, 0xffff0000, RZ, 0xc0, !PT ;  /* 0xffff000049287812 */ /* 0x000fe200078ec0ff */
        /* <DEDUP_REMOVED lines=39> */
.L_x_122:
[----:B------:R-:W-:Y:S05]  /*8510*/  BSYNC.RECONVERGENT B0 ;  /* 0x0000000000007941 */ /* 0x000fea0003800200 */
.L_x_121:
        /* <DEDUP_REMOVED lines=20> */
.L_x_126:
[----:B------:R-:W-:Y:S05]  /*8660*/  BSYNC B0 ;  /* 0x0000000000007941 */ /* 0x000fea0003800000 */
.L_x_125:
[----:B------:R-:W-:Y:S11]  /*8670*/  ISETP.NE.AND P0, PT, R61, RZ, PT ;  /* 0x000000ff3d00720c */ /* 0x000ff60003f05270 */
[----:B------:R-:W-:Y:S02]  /*8680*/  @!UPT UIADD3 URZ, UPT, UPT, URZ, URZ, URZ ;  /* 0x000000fffffff290 */ /* 0x000fe4000fffe0ff */
[----:B------:R-:W-:Y:S01]  /*8690*/  @P0 IADD3 R2, PT, PT, R92, R5, RZ ;  /* 0x000000055c020210 */ /* 0x000fe20007ffe0ff */
[----:B------:R-:W-:Y:S05]  /*86a0*/  @P0 WARPSYNC.ALL ;  /* 0x0000000000000948 */ /* 0x000fea0003800000 */
[----:B------:R3:W4:Y:S04]  /*86b0*/  @P0 LDSM.16.M88.4 R48, [R46+UR44+0x400] ;  /* 0x0004002c2e30083b */ /* 0x0007280008000200 */
[----:B------:R3:W1:Y:S04]  /*86c0*/  @P0 LDSM.16.M88.4 R56, [R0+0x400] ;  /* 0x000400000038083b */ /* 0x0006680000000200 */
[----:B------:R3:W1:Y:S04]  /*86d0*/  @P0 LDSM.16.M88.4 R64, [R5+0x400] ;  /* 0x000400000540083b */ /* 0x0006680000000200 */
[----:B------:R3:W1:Y:S02]  /*86e0*/  @P0 LDSM.16.M88.4 R72, [R2+0x400] ;  /* 0x000400000248083b */ /* 0x0006640000000200 */
.L_x_124:
[----:B------:R-:W-:Y:S05]  /*86f0*/  BSYNC B1 ;  /* 0x0000000000017941 */ /* 0x000fea0003800000 */
.L_x_123:
        /* <DEDUP_REMOVED lines=11> */
[----:B---3--:R-:W3:Y:S01]  /*87b0*/  LDC.64 R2, c[0x4][R3] ;  /* 0x0100000003027b82 */ /* 0x008ee20000000a00 */
[----:B------:R-:W2:Y:S01]  /*87c0*/  LDCU.64 UR4, c[0x4][0x10] ;  /* 0x01000200ff0477ac */ /* 0x000ea20008000a00 */
[----:B-1----:R-:W-:Y:S01]  /*87d0*/  MOV R5, UR9 ;  /* 0x0000000900057c02 */ /* 0x002fe20008000f00 */
[----:B------:R-:W-:Y:S01]  /*87e0*/  IMAD.U32 R4, RZ, RZ, UR8 ;  /* 0x00000008ff047e24 */ /* 0x000fe2000f8e00ff */
[----:B-----5:R-:W-:Y:S01]  /*87f0*/  MOV R7, UR7 ;  /* 0x0000000700077c02 */ /* 0x020fe20008000f00 */
[----:B------:R-:W-:Y:S01]  /*8800*/  IMAD.U32 R6, RZ, RZ, UR6 ;  /* 0x00000006ff067e24 */ /* 0x000fe2000f8e00ff */
[----:B--2---:R-:W-:Y:S01]  /*8810*/  MOV R11, UR5 ;  /* 0x00000005000b7c02 */ /* 0x004fe20008000f00 */
[----:B------:R-:W-:Y:S02]  /*8820*/  IMAD.U32 R10, RZ, RZ, UR4 ;  /* 0x00000004ff0a7e24 */ /* 0x000fe4000f8e00ff */
[----:B------:R-:W-:Y:S07]  /*8830*/  LEPC R20, `(.L_x_128) ;  /* 0x000000001014794e */ /* 0x000fee0000000000 */
[----:B---34-:R-:W-:Y:S05]  /*8840*/  CALL.ABS.NOINC R2 ;  /* 0x0000000002007343 */ /* 0x018fea0003c00000 */
.L_x_128:
[----:B------:R-:W-:Y:S01]  /*8850*/  ISETP.NE.AND P0, PT, R94, RZ, PT ;  /* 0x000000ff5e00720c */ /* 0x000fe20003f05270 */
[----:B------:R-:W-:Y:S05]  /*8860*/  WARPSYNC.ALL ;  /* 0x0000000000007948 */ /* 0x000fea0003800000 */
[----:B------:R-:W-:Y:S01]  /*8870*/  R2UR UR4, R39 ;  /* 0x00000000270472ca */ /* 0x000fe200000e0000 */
[----:B------:R-:W1:Y:S01]  /*8880*/  S2UR UR6, SR_CgaCtaId ;  /* 0x00000000000679c3 */ /* 0x000e620000008800 */
[C---:B----4-:R-:W-:Y:S01]  /*8890*/  SHF.L.U32 R40, R48.reuse, 0x10, RZ ;  /* 0x0000001030287819 */ /* 0x050fe200000006ff */
[----:B------:R-:W-:Y:S01]  /*88a0*/  BSSY.RECONVERGENT B0, `(.L_x_129) ;  /* 0x000008c000007945 */ /* 0x000fe20003800200 */
[----:B------:R-:W-:Y:S02]  /*88b0*/  LOP3.LUT R42, R48, 0xffff0000, RZ, 0xc0, !PT ;  /* 0xffff0000302a7812 */ /* 0x000fe400078ec0ff */
[C---:B------:R-:W-:Y:S02]  /*88c0*/  SHF.L.U32 R43, R49.reuse, 0x10, RZ ;  /* 0x00000010312b7819 */ /* 0x040fe400000006ff */
[----:B------:R-:W-:Y:S02]  /*88d0*/  LOP3.LUT R44, R49, 0xffff0000, RZ, 0xc0, !PT ;  /* 0xffff0000312c7812 */ /* 0x000fe400078ec0ff */
[C---:B------:R-:W-:Y:S02]  /*88e0*/  SHF.L.U32 R45, R50.reuse, 0x10, RZ ;  /* 0x00000010322d7819 */ /* 0x040fe400000006ff */
[----:B---3--:R-:W-:Y:S01]  /*88f0*/  LOP3.LUT R46, R50, 0xffff0000, RZ, 0xc0, !PT ;  /* 0xffff0000322e7812 */ /* 0x008fe200078ec0ff */
[----:B------:R-:W3:Y:S01]  /*8900*/  LDTM.16dp256bit.x8 R4, tmem[UR4+0xc0] ;  /* 0x0000c004000479ee */ /* 0x000ee200081a0000 */
[C---:B------:R-:W-:Y:S01]  /*8910*/  SHF.L.U32 R47, R51.reuse, 0x10, RZ ;  /* 0x00000010332f7819 */ /* 0x040fe200000006ff */
[----:B------:R-:W-:Y:S01]  /*8920*/  NOP ;  /* 0x0000000000007918 */ /* 0x000fe20000000000 */
[----:B------:R-:W-:Y:S02]  /*8930*/  LOP3.LUT R49, R51, 0xffff0000, RZ, 0xc0, !PT ;  /* 0xffff000033317812 */ /* 0x000fe400078ec0ff */
[----:B------:R-:W-:Y:S02]  /*8940*/  R2UR UR5, R98 ;  /* 0x00000000620572ca */ /* 0x000fe400000e0000 */
[C---:B------:R-:W-:Y:S02]  /*8950*/  SHF.L.U32 R48, R56.reuse, 0x10, RZ ;  /* 0x0000001038307819 */ /* 0x040fe400000006ff */
[----:B------:R-:W-:Y:S02]  /*8960*/  LOP3.LUT R51, R56, 0xffff0000, RZ, 0xc0, !PT ;  /* 0xffff000038337812 */ /* 0x000fe400078ec0ff */
[C---:B------:R-:W-:Y:S02]  /*8970*/  SHF.L.U32 R50, R57.reuse, 0x10, RZ ;  /* 0x0000001039327819 */ /* 0x040fe400000006ff */
[----:B--2---:R-:W-:Y:S02]  /*8980*/  LOP3.LUT R52, R57, 0xffff0000, RZ, 0xc0, !PT ;  /* 0xffff000039347812 */ /* 0x004fe400078ec0ff */
[C---:B------:R-:W-:Y:S02]  /*8990*/  SHF.L.U32 R53, R58.reuse, 0x10, RZ ;  /* 0x000000103a357819 */ /* 0x040fe400000006ff */
[----:B------:R-:W-:Y:S01]  /*89a0*/  LOP3.LUT R54, R58, 0xffff0000, RZ, 0xc0, !PT ;  /* 0xffff00003a367812 */ /* 0x000fe200078ec0ff */
[----:B------:R-:W-:Y:S01]  /*89b0*/  UIADD3 UR4, UPT, UPT, UR5, 0xc0, URZ ;  /* 0x000000c005047890 */ /* 0x000fe2000fffe0ff */
[C---:B------:R-:W-:Y:S02]  /*89c0*/  SHF.L.U32 R55, R59.reuse, 0x10, RZ ;  /* 0x000000103b377819 */ /* 0x040fe400000006ff */
[----:B------:R-:W-:Y:S02]  /*89d0*/  LOP3.LUT R56, R59, 0xffff0000, RZ, 0xc0, !PT ;  /* 0xffff00003b387812 */ /* 0x000fe400078ec0ff */
[----:B------:R-:W-:Y:S01]  /*89e0*/  SHF.L.U32 R57, R64, 0x10, RZ ;  /* 0x0000001040397819 */ /* 0x000fe200000006ff */
[----:B-1----:R-:W-:Y:S01]  /*89f0*/  UPRMT UR4, UR6, 0x654, UR4 ;  /* 0x0000065406047896 */ /* 0x002fe20008000004 */
[C---:B---3--:R-:W-:Y:S01]  /*8a00*/  FMUL R4, R38.reuse, R4 ;  /* 0x0000000426047220 */ /* 0x048fe20000400000 */
[C---:B------:R-:W-:Y:S01]  /*8a10*/  FMUL R5, R38.reuse, R5 ;  /* 0x0000000526057220 */ /* 0x040fe20000400000 */
[----:B------:R-:W-:Y:S01]  /*8a20*/  FMUL R6, R38, R6 ;  /* 0x0000000626067220 */ /* 0x000fe20000400000 */
[----:B------:R-:W-:Y:S01]  /*8a30*/  LOP3.LUT R58, R64, 0xffff0000, RZ, 0xc0, !PT ;  /* 0xffff0000403a7812 */ /* 0x000fe200078ec0ff */
[C---:B------:R-:W-:Y:S01]  /*8a40*/  FFMA R4, R41.reuse, R40, R4 ;  /* 0x0000002829047223 */ /* 0x040fe20000000004 */
[----:B------:R-:W-:Y:S01]  /*8a50*/  FFMA R5, R41, R42, R5 ;  /* 0x0000002a29057223 */ /* 0x000fe20000000005 */
[----:B------:R-:W-:Y:S01]  /*8a60*/  SHF.L.U32 R59, R65, 0x10, RZ ;  /* 0x00000010413b7819 */ /* 0x000fe200000006ff */
[----:B------:R-:W-:Y:S01]  /*8a70*/  FFMA R6, R41, R43, R6 ;  /* 0x0000002b29067223 */ /* 0x000fe20000000006 */
[----:B------:R-:W-:Y:S01]  /*8a80*/  SYNCS.ARRIVE.TRANS64.RED.A1T0 RZ, [UR4], RZ ;  /* 0x000000ffffff79a7 */ /* 0x000fe20008100404 */
[C---:B------:R-:W-:Y:S01]  /*8a90*/  FMUL R7, R38.reuse, R7 ;  /* 0x0000000726077220 */ /* 0x040fe20000400000 */
[----:B------:R-:W-:Y:S01]  /*8aa0*/  LOP3.LUT R60, R65, 0xffff0000, RZ, 0xc0, !PT ;  /* 0xffff0000413c7812 */ /* 0x000fe200078ec0ff */
[C---:B------:R-:W-:Y:S01]  /*8ab0*/  FMUL R8, R38.reuse, R8 ;  /* 0x0000000826087220 */ /* 0x040fe20000400000 */
[----:B------:R-:W-:Y:S01]  /*8ac0*/  F2FP.BF16.F32.PACK_AB R104, R5, R4 ;  /* 0x000000040568723e */ /* 0x000fe200000010ff */
[C---:B------:R-:W-:Y:S01]  /*8ad0*/  FFMA R7, R41.reuse, R44, R7 ;  /* 0x0000002c29077223 */ /* 0x040fe20000000007 */
[----:B------:R-:W-:Y:S01]  /*8ae0*/  FMUL R9, R38, R9 ;  /* 0x0000000926097220 */ /* 0x000fe20000400000 */
[----:B------:R-:W-:Y:S01]  /*8af0*/  FFMA R8, R41, R45, R8 ;  /* 0x0000002d29087223 */ /* 0x000fe20000000008 */
[----:B------:R-:W-:Y:S01]  /*8b00*/  SHF.L.U32 R61, R66, 0x10, RZ ;  /* 0x00000010423d7819 */ /* 0x000fe200000006ff */
[C---:B------:R-:W-:Y:S01]  /*8b10*/  FMUL R0, R38.reuse, R10 ;  /* 0x0000000a26007220 */ /* 0x040fe20000400000 */
[----:B------:R-:W-:Y:S01]  /*8b20*/  F2FP.BF16.F32.PACK_AB R105, R7, R6 ;  /* 0x000000060769723e */ /* 0x000fe200000010ff */
[C---:B------:R-:W-:Y:S01]  /*8b30*/  FFMA R9, R41.reuse, R46, R9 ;  /* 0x0000002e29097223 */ /* 0x040fe20000000009 */
[----:B------:R-:W-:Y:S01]  /*8b40*/  FMUL R2, R38, R11 ;  /* 0x0000000b26027220 */ /* 0x000fe20000400000 */
[----:B------:R-:W-:Y:S01]  /*8b50*/  FFMA R0, R41, R47, R0 ;  /* 0x0000002f29007223 */ /* 0x000fe20000000000 */
[----:B------:R-:W-:Y:S01]  /*8b60*/  LOP3.LUT R62, R66, 0xffff0000, RZ, 0xc0, !PT ;  /* 0xffff0000423e7812 */ /* 0x000fe200078ec0ff */
[C---:B------:R-:W-:Y:S01]  /*8b70*/  FMUL R3, R38.reuse, R12 ;  /* 0x0000000c26037220 */ /* 0x040fe20000400000 */
[----:B------:R-:W-:Y:S01]  /*8b80*/  F2FP.BF16.F32.PACK_AB R106, R9, R8 ;  /* 0x00000008096a723e */ /* 0x000fe200000010ff */
[C---:B------:R-:W-:Y:S01]  /*8b90*/  FFMA R2, R41.reuse, R49, R2 ;  /* 0x0000003129027223 */ /* 0x040fe20000000002 */
[C---:B------:R-:W-:Y:S01]  /*8ba0*/  FMUL R10, R38.reuse, R13 ;  /* 0x0000000d260a7220 */ /* 0x040fe20000400000 */
[----:B------:R-:W-:Y:S01]  /*8bb0*/  FFMA R3, R41, R48, R3 ;  /* 0x0000003029037223 */ /* 0x000fe20000000003 */
[----:B------:R-:W-:Y:S01]  /*8bc0*/  SHF.L.U32 R63, R67, 0x10, RZ ;  /* 0x00000010433f7819 */ /* 0x000fe200000006ff */
[----:B------:R-:W-:Y:S01]  /*8bd0*/  FMUL R11, R38, R14 ;  /* 0x0000000e260b7220 */ /* 0x000fe20000400000 */
[----:B------:R-:W-:Y:S01]  /*8be0*/  F2FP.BF16.F32.PACK_AB R107, R2, R0 ;  /* 0x00000000026b723e */ /* 0x000fe200000010ff */
[C---:B------:R-:W-:Y:S01]  /*8bf0*/  FFMA R10, R41.reuse, R51, R10 ;  /* 0x00000033290a7223 */ /* 0x040fe2000000000a */
[----:B------:R-:W-:Y:S01]  /*8c00*/  FMUL R15, R38, R15 ;  /* 0x0000000f260f7220 */ /* 0x000fe20000400000 */
[----:B------:R-:W-:Y:S01]  /*8c10*/  FFMA R11, R41, R50, R11 ;  /* 0x00000032290b7223 */ /* 0x000fe2000000000b */
[----:B------:R-:W-:Y:S01]  /*8c20*/  LOP3.LUT R64, R67, 0xffff0000, RZ, 0xc0, !PT ;  /* 0xffff000043407812 */ /* 0x000fe200078ec0ff */
[----:B------:R1:W-:Y:S01]  /*8c30*/  STSM.16.M88.4 [R97+0x6400], R104 ;  /* 0x0064006861007844 */ /* 0x0003e20000000200 */
[----:B------:R-:W-:Y:S01]  /*8c40*/  F2FP.BF16.F32.PACK_AB R108, R10, R3 ;  /* 0x000000030a6c723e */ /* 0x000fe200000010ff */
[C---:B------:R-:W-:Y:S01]  /*8c50*/  FFMA R15, R41.reuse, R52, R15 ;  /* 0x00000034290f7223 */ /* 0x040fe2000000000f */
[C---:B------:R-:W-:Y:S01]  /*8c60*/  FMUL R12, R38.reuse, R16 ;  /* 0x00000010260c7220 */ /* 0x040fe20000400000 */
[C---:B------:R-:W-:Y:S01]  /*8c70*/  FMUL R13, R38.reuse, R17 ;  /* 0x00000011260d7220 */ /* 0x040fe20000400000 */
[----:B------:R-:W-:Y:S01]  /*8c80*/  FMUL R14, R38, R18 ;  /* 0x00000012260e7220 */ /* 0x000fe20000400000 */
[----:B------:R-:W-:Y:S01]  /*8c90*/  SHF.L.U32 R65, R72, 0x10, RZ ;  /* 0x0000001048417819 */ /* 0x000fe200000006ff */
[----:B------:R-:W-:Y:S01]  /*8ca0*/  FFMA R12, R41, R53, R12 ;  /* 0x00000035290c7223 */ /* 0x000fe2000000000c */
[----:B------:R-:W-:Y:S01]  /*8cb0*/  F2FP.BF16.F32.PACK_AB R109, R15, R11 ;  /* 0x0000000b0f6d723e */ /* 0x000fe200000010ff */
[C---:B------:R-:W-:Y:S01]  /*8cc0*/  FFMA R13, R41.reuse, R54, R13 ;  /* 0x00000036290d7223 */ /* 0x040fe2000000000d */
[----:B------:R-:W-:Y:S01]  /*8cd0*/  FFMA R14, R41, R55, R14 ;  /* 0x00000037290e7223 */ /* 0x000fe2000000000e */
[----:B------:R-:W-:Y:S01]  /*8ce0*/  FMUL R19, R38, R19 ;  /* 0x0000001326137220 */ /* 0x000fe20000400000 */
[----:B------:R-:W-:Y:S01]  /*8cf0*/  LOP3.LUT R66, R72, 0xffff0000, RZ, 0xc0, !PT ;  /* 0xffff000048427812 */ /* 0x000fe200078ec0ff */
[C---:B------:R-:W-:Y:S01]  /*8d00*/  FMUL R16, R38.reuse, R20 ;  /* 0x0000001426107220 */ /* 0x040fe20000400000 */
[----:B------:R-:W-:Y:S01]  /*8d10*/  F2FP.BF16.F32.PACK_AB R110, R13, R12 ;  /* 0x0000000c0d6e723e */ /* 0x000fe200000010ff */
[C---:B------:R-:W-:Y:S01]  /*8d20*/  FFMA R19, R41.reuse, R56, R19 ;  /* 0x0000003829137223 */ /* 0x040fe20000000013 */
[C---:B------:R-:W-:Y:S01]  /*8d30*/  FMUL R17, R38.reuse, R21 ;  /* 0x0000001526117220 */ /* 0x040fe20000400000 */
[----:B------:R-:W-:Y:S01]  /*8d40*/  FFMA R16, R41, R57, R16 ;  /* 0x0000003929107223 */ /* 0x000fe20000000010 */
[----:B------:R-:W-:Y:S01]  /*8d50*/  SHF.L.U32 R67, R73, 0x10, RZ ;  /* 0x0000001049437819 */ /* 0x000fe200000006ff */
[C---:B------:R-:W-:Y:S01]  /*8d60*/  FMUL R18, R38.reuse, R22 ;  /* 0x0000001626127220 */ /* 0x040fe20000400000 */
[----:B------:R-:W-:Y:S01]  /*8d70*/  F2FP.BF16.F32.PACK_AB R111, R19, R14 ;  /* 0x0000000e136f723e */ /* 0x000fe200000010ff */
[C---:B------:R-:W-:Y:S01]  /*8d80*/  FFMA R17, R41.reuse, R58, R17 ;  /* 0x0000003a29117223 */ /* 0x040fe20000000011 */
[C---:B------:R-:W-:Y:S01]  /*8d90*/  FMUL R23, R38.reuse, R23 ;  /* 0x0000001726177220 */ /* 0x040fe20000400000 */
        /* <DEDUP_REMOVED lines=12> */
[C---:B------:R-:W-:Y:S01]  /*8e60*/  FMUL R27, R38.reuse, R27 ;  /* 0x0000001b261b7220 */ /* 0x040fe20000400000 */
[C---:B------:R-:W-:Y:S01]  /*8e70*/  FMUL R24, R38.reuse, R28 ;  /* 0x0000001c26187220 */ /* 0x040fe20000400000 */
[C---:B------:R-:W-:Y:S01]  /*8e80*/  FMUL R25, R38.reuse, R29 ;  /* 0x0000001d26197220 */ /* 0x040fe20000400000 */
[C---:B------:R-:W-:Y:S01]  /*8e90*/  FFMA R22, R41.reuse, R63, R22 ;  /* 0x0000003f29167223 */ /* 0x040fe20000000016 */
[C---:B------:R-:W-:Y:S01]  /*8ea0*/  FMUL R26, R38.reuse, R30 ;  /* 0x0000001e261a7220 */ /* 0x040fe20000400000 */
[C---:B------:R-:W-:Y:S01]  /*8eb0*/  FFMA R27, R41.reuse, R64, R27 ;  /* 0x00000040291b7223 */ /* 0x040fe2000000001b */
[----:B------:R-:W-:Y:S01]  /*8ec0*/  FMUL R31, R38, R31 ;  /* 0x0000001f261f7220 */ /* 0x000fe20000400000 */
[C---:B------:R-:W-:Y:S01]  /*8ed0*/  FFMA R24, R41.reuse, R65, R24 ;  /* 0x0000004129187223 */ /* 0x040fe20000000018 */
[----:B------:R-:W-:Y:S01]  /*8ee0*/  LOP3.LUT R70, R74, 0xffff0000, RZ, 0xc0, !PT ;  /* 0xffff00004a467812 */ /* 0x000fe200078ec0ff */
[C---:B------:R-:W-:Y:S01]  /*8ef0*/  FMUL R28, R38.reuse, R32 ;  /* 0x00000020261c7220 */ /* 0x040fe20000400000 */
[----:B------:R-:W-:Y:S01]  /*8f00*/  FFMA R25, R41, R66, R25 ;  /* 0x0000004229197223 */ /* 0x000fe20000000019 */
[----:B------:R-:W-:Y:S01]  /*8f10*/  SHF.L.U32 R71, R75, 0x10, RZ ;  /* 0x000000104b477819 */ /* 0x000fe200000006ff */
[C---:B------:R-:W-:Y:S01]  /*8f20*/  FMUL R29, R38.reuse, R33 ;  /* 0x00000021261d7220 */ /* 0x040fe20000400000 */
[----:B------:R-:W-:Y:S01]  /*8f30*/  FFMA R26, R41, R67, R26 ;  /* 0x00000043291a7223 */ /* 0x000fe2000000001a */
[----:B------:R-:W-:Y:S01]  /*8f40*/  LOP3.LUT R72, R75, 0xffff0000, RZ, 0xc0, !PT ;  /* 0xffff00004b487812 */ /* 0x000fe200078ec0ff */
        /* <DEDUP_REMOVED lines=24> */
[----:B------:R-:W-:Y:S02]  /*90d0*/  UIADD3 UR9, UPT, UPT, UR49, 0xc0, URZ ;  /* 0x000000c031097890 */ /* 0x000fe4000fffe0ff */
[----:B------:R-:W-:Y:S01]  /*90e0*/  UIADD3 UR8, UPT, UPT, UR44, 0x6400, URZ ;  /* 0x000064002c087890 */ /* 0x000fe2000fffe0ff */
[----:B------:R-:W-:Y:S01]  /*90f0*/  UMOV UR10, UR50 ;  /* 0x00000032000a7c82 */ /* 0x000fe20008000000 */
[----:B------:R-:W-:Y:S01]  /*9100*/  UMOV UR11, UR36 ;  /* 0x00000024000b7c82 */ /* 0x000fe20008000000 */
[----:B--2---:R-:W-:Y:S04]  /*9110*/  UIADD3 UR4, UP0, UPT, UR6, 0x680, URZ ;  /* 0x0000068006047890 */ /* 0x004fe8000ff1e0ff */
[----:B------:R-:W-:Y:S09]  /*9120*/  UIADD3.X UR5, UPT, UPT, URZ, UR7, URZ, UP0, !UPT ;  /* 0x00000007ff057290 */ /* 0x000ff200087fe4ff */
[----:B------:R2:W-:Y:S01]  /*9130*/  UTMASTG.3D [UR8], [UR4] ;  /* 0x00000008040073b5 */ /* 0x0005e20008010000 */
[----:B------:R0:W-:Y:S01]  /*9140*/  UTMACMDFLUSH ;  /* 0x00000000000079b7 */ /* 0x0001e20000000000 */
[----:B--2---:R-:W-:Y:S04]  /*9150*/  DEPBAR.LE SB0, 0x1 ;  /* 0x000080400000791a */ /* 0x004fe80000000000 */
.L_x_130:
[----:B------:R-:W-:Y:S05]  /*9160*/  BSYNC.RECONVERGENT B0 ;  /* 0x0000000000007941 */ /* 0x000fea0003800200 */
.L_x_129:
[----:B------:R-:W-:Y:S01]  /*9170*/  BAR.SYNC.DEFER_BLOCKING 0x1, 0x80 ;  /* 0x0042000000007b1d */ /* 0x000fe20000010000 */
[----:B------:R-:W-:Y:S01]  /*9180*/  UISETP.NE.AND UP0, UPT, UR47, -0x4, UPT ;  /* 0xfffffffc2f00788c */ /* 0x000fe2000bf05270 */
[----:B------:R-:W-:Y:S08]  /*9190*/  IADD3 R0, PT, PT, R36, 0x1, RZ ;  /* 0x0000000124007810 */ /* 0x000ff00007ffe0ff */
[----:B------:R-:W-:Y:S05]  /*91a0*/  BRA.U !UP0, `(.L_x_131) ;  /* 0x0000000108247547 */ /* 0x000fea000b800000 */
[----:B------:R-:W-:Y:S01]  /*91b0*/  ISETP.NE.AND P0, PT, R95, RZ, PT ;  /* 0x000000ff5f00720c */ /* 0x000fe20003f05270 */
[----:B------:R-:W-:Y:S01]  /*91c0*/  IMAD.U32 R2, RZ, RZ, UR46 ;  /* 0x0000002eff027e24 */ /* 0x000fe2000f8e00ff */
[----:B------:R-:W-:Y:S04]  /*91d0*/  UIADD3 UR4, UPT, UPT, UR46, 0x1, URZ ;  /* 0x000000012e047890 */ /* 0x000fe8000fffe0ff */
[----:B------:R-:W-:Y:S04]  /*91e0*/  UISETP.NE.AND UP0, UPT, UR4, 0x4, UPT ;  /* 0x000000040400788c */ /* 0x000fe8000bf05270 */
[----:B------:R-:W-:Y:S03]  /*91f0*/  USEL UR46, UR4, URZ, UP0 ;  /* 0x000000ff042e7287 */ /* 0x000fe60008000000 */
[----:B------:R-:W-:Y:S05]  /*9200*/  @P0 LEA R2, R2, UR44, 0x3 ;  /* 0x0000002c02020c11 */ /* 0x000fea000f8e18ff */
[----:B------:R-:W-:Y:S05]  /*9210*/  @P0 VIADD R2, R2, 0x50 ;  /* 0x0000005002020836 */ /* 0x000fea0000000000 */
[----:B------:R-:W-:Y:S04]  /*9220*/  @P0 PRMT R2, R101, 0x654, R2 ;  /* 0x0000065465020816 */ /* 0x000fe80000000002 */
[----:B------:R2:W-:Y:S03]  /*9230*/  @P0 SYNCS.ARRIVE.TRANS64.RED.A1T0 RZ, [R2+URZ], RZ ;  /* 0x000000ff02ff09a7 */ /* 0x0005e600081004ff */
.L_x_131:
[----:B------:R-:W-:Y:S01]  /*9240*/  R2UR UR5, R83 ;  /* 0x00000000530572ca */ /* 0x000fe200000e0000 */
[----:B------:R-:W-:Y:S01]  /*9250*/  UISETP.NE.AND UP0, UPT, UR61, URZ, UPT ;  /* 0x000000ff3d00728c */ /* 0x000fe2000bf05270 */
[----:B------:R-:W-:Y:S01]  /*9260*/  R2UR UR4, R84 ;  /* 0x00000000540472ca */ /* 0x000fe200000e0000 */
[----:B------:R-:W-:Y:S01]  /*9270*/  UIADD3 UR47, UPT, UPT, UR47, 0x4, URZ ;  /* 0x000000042f2f7890 */ /* 0x000fe2000fffe0ff */
[----:B------:R-:W-:Y:S01]  /*9280*/  ISETP.NE.AND P0, PT, R88, 0x2, PT ;  /* 0x000000025800780c */ /* 0x000fe20003f05270 */
[----:B------:R-:W-:Y:S01]  /*9290*/  UMOV UR36, UR60 ;  /* 0x0000003c00247c82 */ /* 0x000fe20008000000 */
[----:B------:R-:W-:Y:S02]  /*92a0*/  ISETP.NE.AND P1, PT, R0, 0x4, PT ;  /* 0x000000040000780c */ /* 0x000fe40003f25270 */
[----:B--2---:R-:W-:Y:S02]  /*92b0*/  SEL R2, RZ, 0x1, P0 ;  /* 0x00000001ff027807 */ /* 0x004fe40000000000 */
[----:B------:R-:W-:Y:S02]  /*92c0*/  SEL R3, RZ, 0x1, P1 ;  /* 0x00000001ff037807 */ /* 0x000fe40000800000 */
[----:B------:R-:W-:Y:S01]  /*92d0*/  LOP3.LUT R89, R89, R2, RZ, 0x3c, !PT ;  /* 0x0000000259597212 */ /* 0x000fe200078e3cff */
[----:B------:R-:W-:Y:S01]  /*92e0*/  UIADD3 UR31, UPT, UPT, UR37, UR5, URZ ;  /* 0x00000005251f7290 */ /* 0x000fe2000fffe0ff */
[----:B------:R-:W-:Y:S01]  /*92f0*/  LOP3.LUT R90, R90, R3, RZ, 0x3c, !PT ;  /* 0x000000035a5a7212 */ /* 0x000fe200078e3cff */
[----:B------:R-:W-:Y:S01]  /*9300*/  UIADD3 UR30, UPT, UPT, UR38, UR4, URZ ;  /* 0x00000004261e7290 */ /* 0x000fe2000fffe0ff */
[----:B------:R-:W-:Y:S02]  /*9310*/  SEL R88, R88, RZ, P0 ;  /* 0x000000ff58587207 */ /* 0x000fe40000000000 */
[----:B------:R-:W-:Y:S01]  /*9320*/  SEL R36, R0, RZ, P1 ;  /* 0x000000ff00247207 */ /* 0x000fe20000800000 */
[----:B------:R-:W-:Y:S08]  /*9330*/  BRA.U UP0, `(.L_x_132) ;  /* 0xffffffbd009c7547 */ /* 0x000ff0000b83ffff */
[----:B------:R-:W-:-:S13]  /*9340*/  R2UR UR4, R85 ;  /* 0x00000000550472ca */ /* 0x000fda00000e0000 */
[----:B------:R-:W-:-:S09]  /*9350*/  UISETP.NE.AND UP0, UPT, UR4, URZ, UPT ;  /* 0x000000ff0400728c */ /* 0x000fd2000bf05270 */
[----:B------:R-:W-:Y:S05]  /*9360*/  BRA.U !UP0, `(.L_x_133) ;  /* 0x0000000108487547 */ /* 0x000fea000b800000 */
[----:B------:R-:W2:Y:S02]  /*9370*/  LDCU.64 UR4, c[0x0][0x890] ;  /* 0x00011200ff0477ac */ /* 0x000ea40008000a00 */
[----:B--2---:R-:W-:-:S04]  /*9380*/  UISETP.NE.U32.AND UP0, UPT, UR4, URZ, UPT ;  /* 0x000000ff0400728c */ /* 0x004fc8000bf05070 */
[----:B------:R-:W-:-:S09]  /*9390*/  UISETP.NE.AND.EX UP0, UPT, UR5, URZ, UPT, UP0 ;  /* 0x000000ff0500728c */ /* 0x000fd2000bf05300 */
[----:B------:R-:W-:Y:S05]  /*93a0*/  BRA.U UP0, `(.L_x_134) ;  /* 0x00000001000c7547 */ /* 0x000fea000b800000 */
[----:B------:R-:W-:-:S13]  /*93b0*/  FSETP.NEU.AND P0, PT, R41, RZ, PT ;  /* 0x000000ff2900720b */ /* 0x000fda0003f0d000 */
[----:B------:R-:W-:Y:S05]  /*93c0*/  @!P0 EXIT ;  /* 0x000000000000894d */ /* 0x000fea0003800000 */
[----:B------:R-:W-:Y:S05]  /*93d0*/  BRA `(.L_x_133) ;  /* 0x00000000002c7947 */ /* 0x000fea0003800000 */
.L_x_134:
[----:B------:R-:W-:Y:S01]  /*93e0*/  ISETP.NE.AND P0, PT, R87, RZ, PT ;  /* 0x000000ff5700720c */ /* 0x000fe20003f05270 */
[----:B------:R-:W-:-:S12]  /*93f0*/  BSSY.RECONVERGENT B0, `(.L_x_133) ;  /* 0x0000009000007945 */ /* 0x000fd80003800200 */
[----:B------:R-:W-:Y:S05]  /*9400*/  @P0 BRA `(.L_x_135) ;  /* 0x0000000000140947 */ /* 0x000fea0003800000 */
[----:B------:R-:W2:Y:S02]  /*9410*/  LDCU.64 UR4, c[0x0][0x888] ;  /* 0x00011100ff0477ac */ /* 0x000ea40008000a00 */
[----:B--2---:R-:W-:-:S04]  /*9420*/  ISETP.NE.U32.AND P0, PT, RZ, UR4, PT ;  /* 0x00000004ff007c0c */ /* 0x004fc8000bf05070 */
[----:B------:R-:W-:-:S13]  /*9430*/  ISETP.NE.AND.EX P0, PT, RZ, UR5, PT, P0 ;  /* 0x00000005ff007c0c */ /* 0x000fda000bf05300 */
[----:B------:R-:W-:Y:S05]  /*9440*/  @!P0 EXIT ;  /* 0x000000000000894d */ /* 0x000fea0003800000 */
[----:B------:R-:W-:Y:S05]  /*9450*/  BRA `(.L_x_136) ;  /* 0x0000000000087947 */ /* 0x000fea0003800000 */
.L_x_135:
[----:B------:R-:W-:-:S13]  /*9460*/  FSETP.NEU.AND P0, PT, R41, RZ, PT ;  /* 0x000000ff2900720b */ /* 0x000fda0003f0d000 */
[----:B------:R-:W-:Y:S05]  /*9470*/  @!P0 EXIT ;  /* 0x000000000000894d */ /* 0x000fea0003800000 */
.L_x_136:
[----:B------:R-:W-:Y:S05]  /*9480*/  BSYNC.RECONVERGENT B0 ;  /* 0x0000000000007941 */ /* 0x000fea0003800200 */
.L_x_133:
[----:B------:R-:W2:Y:S01]  /*9490*/  S2UR UR5, SR_CgaCtaId ;  /* 0x00000000000579c3 */ /* 0x000ea20000008800 */
[----:B------:R-:W-:Y:S01]  /*94a0*/  ULEA UR4, UR46, UR44, 0x3 ;  /* 0x0000002c2e047291 */ /* 0x000fe2000f8e18ff */
[----:B------:R-:W-:-:S04]  /*94b0*/  DEPBAR.LE SB0, 0x0 ;  /* 0x000080000000791a */ /* 0x000fc80000000000 */
[----:B------:R-:W-:-:S04]  /*94c0*/  UIADD3 UR4, UPT, UPT, UR4, 0x50, URZ ;  /* 0x0000005004047890 */ /* 0x000fc8000fffe0ff */
[----:B--2---:R-:W-:-:S09]  /*94d0*/  UPRMT UR4, UR5, 0x654, UR4 ;  /* 0x0000065405047896 */ /* 0x004fd20008000004 */
[----:B------:R-:W-:Y:S01]  /*94e0*/  SYNCS.ARRIVE.TRANS64.RED.A1T0 RZ, [UR4], RZ ;  /* 0x000000ffffff79a7 */ /* 0x000fe20008100404 */
[----:B------:R-:W-:Y:S05]  /*94f0*/  EXIT ;  /* 0x000000000000794d */ /* 0x000fea0003800000 */
.L_x_24:
[----:B-1----:R1:W3:Y:S02]  /*9500*/  SYNCS.PHASECHK.TRANS64.TRYWAIT P0, [R0+URZ+0xf0], R3 ;  /* 0x0000f003000075a7 */ /* 0x0022e400080011ff */
[----:B---3--:R-:W-:Y:S05]  /*9510*/  @!P0 NANOSLEEP.SYNCS 0x989680 ;  /* 0x009896800000895d */ /* 0x008fea0003900000 */
[----:B------:R-:W3:Y:S02]  /*9520*/  @!P0 SYNCS.PHASECHK.TRANS64 P0, [R0+URZ+0xf0], R3 ;  /* 0x0000f003000085a7 */ /* 0x000ee400080010ff */
[----:B---3--:R-:W-:Y:S05]  /*9530*/  @!P0 BRA `(.L_x_24) ;  /* 0xfffffffc00f08947 */ /* 0x008fea000383ffff */
[----:B------:R-:W-:Y:S05]  /*9540*/  BRA `(.L_x_137) ;  /* 0xffffff8000d87947 */ /* 0x000fea000383ffff */
.L_x_27:
[----:B-1----:R-:W-:-:S07]  /*9550*/  MOV R0, UR33 ;  /* 0x0000002100007c02 */ /* 0x002fce0008000f00 */
.L_x_138:
[----:B-1----:R1:W3:Y:S02]  /*9560*/  SYNCS.PHASECHK.TRANS64.TRYWAIT P0, [R0+URZ+0x18], R3 ;  /* 0x00001803000075a7 */ /* 0x0022e400080011ff */
[----:B---3--:R-:W-:Y:S05]  /*9570*/  @!P0 NANOSLEEP.SYNCS 0x989680 ;  /* 0x009896800000895d */ /* 0x008fea0003900000 */
[----:B------:R-:W3:Y:S02]  /*9580*/  @!P0 SYNCS.PHASECHK.TRANS64 P0, [R0+URZ+0x18], R3 ;  /* 0x00001803000085a7 */ /* 0x000ee400080010ff */
[----:B---3--:R-:W-:Y:S05]  /*9590*/  @!P0 BRA `(.L_x_138) ;  /* 0xfffffffc00f08947 */ /* 0x008fea000383ffff */
[----:B------:R-:W-:Y:S05]  /*95a0*/  BRA `(.L_x_26) ;  /* 0xffffff8400187947 */ /* 0x000fea000383ffff */
.L_x_34:
[----:B-1----:R-:W-:-:S07]  /*95b0*/  MOV R0, UR9 ;  /* 0x0000000900007c02 */ /* 0x002fce0008000f00 */
.L_x_139:
[----:B-1----:R1:W3:Y:S02]  /*95c0*/  SYNCS.PHASECHK.TRANS64.TRYWAIT P0, [R0+URZ+0x18], R3 ;  /* 0x00001803000075a7 */ /* 0x0022e400080011ff */
[----:B---3--:R-:W-:Y:S05]  /*95d0*/  @!P0 NANOSLEEP.SYNCS 0x989680 ;  /* 0x009896800000895d */ /* 0x008fea0003900000 */
[----:B------:R-:W3:Y:S02]  /*95e0*/  @!P0 SYNCS.PHASECHK.TRANS64 P0, [R0+URZ+0x18], R3 ;  /* 0x00001803000085a7 */ /* 0x000ee400080010ff */
[----:B---3--:R-:W-:Y:S05]  /*95f0*/  @!P0 BRA `(.L_x_139) ;  /* 0xfffffffc00f08947 */ /* 0x008fea000383ffff */
[----:B------:R-:W-:Y:S05]  /*9600*/  BRA `(.L_x_33) ;  /* 0xffffff8400d87947 */ /* 0x000fea000383ffff */
.L_x_39:
[----:B-1----:R1:W3:Y:S02]  /*9610*/  SYNCS.PHASECHK.TRANS64.TRYWAIT P0, [R3+URZ+0x80], R0 ;  /* 0x00008000030075a7 */ /* 0x0022e400080011ff */
[----:B---3--:R-:W-:Y:S05]  /*9620*/  @!P0 NANOSLEEP.SYNCS 0x989680 ;  /* 0x009896800000895d */ /* 0x008fea0003900000 */
[----:B------:R-:W3:Y:S02]  /*9630*/  @!P0 SYNCS.PHASECHK.TRANS64 P0, [R3+URZ+0x80], R0 ;  /* 0x00008000030085a7 */ /* 0x000ee400080010ff */
[----:B---3--:R-:W-:Y:S05]  /*9640*/  @!P0 BRA `(.L_x_39) ;  /* 0xfffffffc00f08947 */ /* 0x008fea000383ffff */
[----:B------:R-:W-:Y:S05]  /*9650*/  BRA `(.L_x_140) ;  /* 0xffffff8800787947 */ /* 0x000fea000383ffff */
.L_x_43:
[----:B-1----:R-:W-:-:S07]  /*9660*/  MOV R0, UR4 ;  /* 0x0000000400007c02 */ /* 0x002fce0008000f00 */
.L_x_141:
[----:B-1----:R1:W3:Y:S02]  /*9670*/  SYNCS.PHASECHK.TRANS64.TRYWAIT P0, [R0+URZ], R3 ;  /* 0x00000003000075a7 */ /* 0x0022e400080011ff */
[----:B---3--:R-:W-:Y:S05]  /*9680*/  @!P0 NANOSLEEP.SYNCS 0x989680 ;  /* 0x009896800000895d */ /* 0x008fea0003900000 */
[----:B------:R-:W3:Y:S02]  /*9690*/  @!P0 SYNCS.PHASECHK.TRANS64 P0, [R0+URZ], R3 ;  /* 0x00000003000085a7 */ /* 0x000ee400080010ff */
[----:B---3--:R-:W-:Y:S05]  /*96a0*/  @!P0 BRA `(.L_x_141) ;  /* 0xfffffffc00f08947 */ /* 0x008fea000383ffff */
[----:B------:R-:W-:Y:S05]  /*96b0*/  BRA `(.L_x_142) ;  /* 0xffffff9000247947 */ /* 0x000fea000383ffff */
.L_x_44:
[----:B------:R-:W-:-:S07]  /*96c0*/  MOV R0, UR5 ;  /* 0x0000000500007c02 */ /* 0x000fce0008000f00 */
.L_x_143:
[----:B-1----:R1:W3:Y:S02]  /*96d0*/  SYNCS.PHASECHK.TRANS64.TRYWAIT P0, [R0+URZ], R3 ;  /* 0x00000003000075a7 */ /* 0x0022e400080011ff */
[----:B---3--:R-:W-:Y:S05]  /*96e0*/  @!P0 NANOSLEEP.SYNCS 0x989680 ;  /* 0x009896800000895d */ /* 0x008fea0003900000 */
[----:B------:R-:W3:Y:S02]  /*96f0*/  @!P0 SYNCS.PHASECHK.TRANS64 P0, [R0+URZ], R3 ;  /* 0x00000003000085a7 */ /* 0x000ee400080010ff */
[----:B---3--:R-:W-:Y:S05]  /*9700*/  @!P0 BRA `(.L_x_143) ;  /* 0xfffffffc00f08947 */ /* 0x008fea000383ffff */
[----:B------:R-:W-:Y:S05]  /*9710*/  BRA `(.L_x_144) ;  /* 0xffffff9000307947 */ /* 0x000fea000383ffff */
.L_x_47:
[----:B--2---:R2:W3:Y:S02]  /*9720*/  SYNCS.PHASECHK.TRANS64.TRYWAIT P0, [R2+URZ+0xe0], R5 ;  /* 0x0000e005020075a7 */ /* 0x0044e400080011ff */
[----:B---3--:R-:W-:Y:S05]  /*9730*/  @!P0 NANOSLEEP.SYNCS 0x989680 ;  /* 0x009896800000895d */ /* 0x008fea0003900000 */
[----:B------:R-:W3:Y:S02]  /*9740*/  @!P0 SYNCS.PHASECHK.TRANS64 P0, [R2+URZ+0xe0], R5 ;  /* 0x0000e005020085a7 */ /* 0x000ee400080010ff */
[----:B---3--:R-:W-:Y:S05]  /*9750*/  @!P0 BRA `(.L_x_47) ;  /* 0xfffffffc00f08947 */ /* 0x008fea000383ffff */
[----:B------:R-:W-:Y:S05]  /*9760*/  BRA `(.L_x_145) ;  /* 0xffffff9000947947 */ /* 0x000fea000383ffff */
.L_x_48:
[----:B------:R-:W-:-:S07]  /*9770*/  MOV R2, UR4 ;  /* 0x0000000400027c02 */ /* 0x000fce0008000f00 */
.L_x_146:
[----:B--2---:R2:W3:Y:S02]  /*9780*/  SYNCS.PHASECHK.TRANS64.TRYWAIT P0, [R2+URZ+0x90], R5 ;  /* 0x00009005020075a7 */ /* 0x0044e400080011ff */
[----:B---3--:R-:W-:Y:S05]  /*9790*/  @!P0 NANOSLEEP.SYNCS 0x989680 ;  /* 0x009896800000895d */ /* 0x008fea0003900000 */
[----:B------:R-:W3:Y:S02]  /*97a0*/  @!P0 SYNCS.PHASECHK.TRANS64 P0, [R2+URZ+0x90], R5 ;  /* 0x00009005020085a7 */ /* 0x000ee400080010ff */
[----:B---3--:R-:W-:Y:S05]  /*97b0*/  @!P0 BRA `(.L_x_146) ;  /* 0xfffffffc00f08947 */ /* 0x008fea000383ffff */
[----:B------:R-:W-:Y:S05]  /*97c0*/  BRA `(.L_x_147) ;  /* 0xffffff9000a47947 */ /* 0x000fea000383ffff */
.L_x_49:
[----:B--2---:R2:W3:Y:S02]  /*97d0*/  SYNCS.PHASECHK.TRANS64.TRYWAIT P1, [R2+URZ+0x80], R5 ;  /* 0x00008005020075a7 */ /* 0x0044e400080211ff */
[----:B---3--:R-:W-:Y:S05]  /*97e0*/  @!P1 NANOSLEEP.SYNCS 0x989680 ;  /* 0x009896800000995d */ /* 0x008fea0003900000 */
[----:B------:R-:W3:Y:S02]  /*97f0*/  @!P1 SYNCS.PHASECHK.TRANS64 P1, [R2+URZ+0x80], R5 ;  /* 0x00008005020095a7 */ /* 0x000ee400080210ff */
[----:B---3--:R-:W-:Y:S05]  /*9800*/  @!P1 BRA `(.L_x_49) ;  /* 0xfffffffc00f09947 */ /* 0x008fea000383ffff */
[----:B------:R-:W-:Y:S05]  /*9810*/  BRA `(.L_x_148) ;  /* 0xffffff9000d47947 */ /* 0x000fea000383ffff */
.L_x_52:
[----:B------:R-:W-:-:S07]  /*9820*/  MOV R0, UR4 ;  /* 0x0000000400007c02 */ /* 0x000fce0008000f00 */
.L_x_149:
[----:B--2---:R2:W3:Y:S02]  /*9830*/  SYNCS.PHASECHK.TRANS64.TRYWAIT P0, [R0+URZ+0x90], R3 ;  /* 0x00009003000075a7 */ /* 0x0044e400080011ff */
[----:B---3--:R-:W-:Y:S05]  /*9840*/  @!P0 NANOSLEEP.SYNCS 0x989680 ;  /* 0x009896800000895d */ /* 0x008fea0003900000 */
[----:B------:R-:W3:Y:S02]  /*9850*/  @!P0 SYNCS.PHASECHK.TRANS64 P0, [R0+URZ+0x90], R3 ;  /* 0x00009003000085a7 */ /* 0x000ee400080010ff */
[----:B---3--:R-:W-:Y:S05]  /*9860*/  @!P0 BRA `(.L_x_149) ;  /* 0xfffffffc00f08947 */ /* 0x008fea000383ffff */
[----:B------:R-:W-:Y:S05]  /*9870*/  BRA `(.L_x_51) ;  /* 0xffffff9400287947 */ /* 0x000fea000383ffff */
.L_x_59:
[----:B-1----:R1:W2:Y:S02]  /*9880*/  SYNCS.PHASECHK.TRANS64.TRYWAIT P1, [R0+URZ+0x80], R5 ;  /* 0x00008005000075a7 */ /* 0x0022a400080211ff */
[----:B--2---:R-:W-:Y:S05]  /*9890*/  @!P1 NANOSLEEP.SYNCS 0x989680 ;  /* 0x009896800000995d */ /* 0x004fea0003900000 */
[----:B------:R-:W2:Y:S02]  /*98a0*/  @!P1 SYNCS.PHASECHK.TRANS64 P1, [R0+URZ+0x80], R5 ;  /* 0x00008005000095a7 */ /* 0x000ea400080210ff */
[----:B--2---:R-:W-:Y:S05]  /*98b0*/  @!P1 BRA `(.L_x_59) ;  /* 0xfffffffc00f09947 */ /* 0x004fea000383ffff */
[----:B------:R-:W-:Y:S05]  /*98c0*/  BRA `(.L_x_150) ;  /* 0xffffff9800907947 */ /* 0x000fea000383ffff */
.L_x_60:
[----:B------:R-:W-:-:S07]  /*98d0*/  MOV R3, UR23 ;  /* 0x0000001700037c02 */ /* 0x000fce0008000f00 */
.L_x_151:
[----:B-1----:R1:W2:Y:S02]  /*98e0*/  SYNCS.PHASECHK.TRANS64.TRYWAIT P0, [R3+URZ+0xc0], R0 ;  /* 0x0000c000030075a7 */ /* 0x0022a400080011ff */
[----:B--2---:R-:W-:Y:S05]  /*98f0*/  @!P0 NANOSLEEP.SYNCS 0x989680 ;  /* 0x009896800000895d */ /* 0x004fea0003900000 */
[----:B------:R-:W2:Y:S02]  /*9900*/  @!P0 SYNCS.PHASECHK.TRANS64 P0, [R3+URZ+0xc0], R0 ;  /* 0x0000c000030085a7 */ /* 0x000ea400080010ff */
[----:B--2---:R-:W-:Y:S05]  /*9910*/  @!P0 BRA `(.L_x_151) ;  /* 0xfffffffc00f08947 */ /* 0x004fea000383ffff */
[----:B------:R-:W-:Y:S05]  /*9920*/  BRA `(.L_x_152) ;  /* 0xffffff9800e07947 */ /* 0x000fea000383ffff */
.L_x_63:
[----:B------:R-:W-:Y:S07]  /*9930*/  MOV R0, UR5 ;  /* 0x0000000500007c02 */ /* 0x000fee0008000f00 */
.L_x_153:
[----:B-1----:R1:W2:Y:S02]  /*9940*/  SYNCS.PHASECHK.TRANS64.TRYWAIT P0, [R0+URZ], R3 ;  /* 0x00000003000075a7 */ /* 0x0022a400080011ff */
[----:B--2---:R-:W-:Y:S05]  /*9950*/  @!P0 NANOSLEEP.SYNCS 0x989680 ;  /* 0x009896800000895d */ /* 0x004fea0003900000 */
[----:B------:R-:W2:Y:S02]  /*9960*/  @!P0 SYNCS.PHASECHK.TRANS64 P0, [R0+URZ], R3 ;  /* 0x00000003000085a7 */ /* 0x000ea400080010ff */
[----:B--2---:R-:W-:Y:S05]  /*9970*/  @!P0 BRA `(.L_x_153) ;  /* 0xfffffffc00f08947 */ /* 0x004fea000383ffff */
[----:B------:R-:W-:Y:S05]  /*9980*/  BRA `(.L_x_62) ;  /* 0xffffff9800fc7947 */ /* 0x000fea000383ffff */
.L_x_66:
[----:B------:R-:W-:-:S07]  /*9990*/  MOV R0, UR4 ;  /* 0x0000000400007c02 */ /* 0x000fce0008000f00 */
.L_x_154:
[----:B--2---:R2:W4:Y:S02]  /*99a0*/  SYNCS.PHASECHK.TRANS64.TRYWAIT P0, [R0+URZ], R3 ;  /* 0x00000003000075a7 */ /* 0x00452400080011ff */
[----:B----4-:R-:W-:Y:S05]  /*99b0*/  @!P0 NANOSLEEP.SYNCS 0x989680 ;  /* 0x009896800000895d */ /* 0x010fea0003900000 */
[----:B------:R-:W4:Y:S02]  /*99c0*/  @!P0 SYNCS.PHASECHK.TRANS64 P0, [R0+URZ], R3 ;  /* 0x00000003000085a7 */ /* 0x000f2400080010ff */
[----:B----4-:R-:W-:Y:S05]  /*99d0*/  @!P0 BRA `(.L_x_154) ;  /* 0xfffffffc00f08947 */ /* 0x010fea000383ffff */
[----:B------:R-:W-:Y:S05]  /*99e0*/  BRA `(.L_x_155) ;  /* 0xffffff9c00b07947 */ /* 0x000fea000383ffff */
.L_x_67:
[----:B------:R-:W-:-:S07]  /*99f0*/  MOV R0, UR5 ;  /* 0x0000000500007c02 */ /* 0x000fce0008000f00 */
.L_x_156:
[----:B-1----:R1:W2:Y:S02]  /*9a00*/  SYNCS.PHASECHK.TRANS64.TRYWAIT P0, [R0+URZ], R3 ;  /* 0x00000003000075a7 */ /* 0x0022a400080011ff */
[----:B--2---:R-:W-:Y:S05]  /*9a10*/  @!P0 NANOSLEEP.SYNCS 0x989680 ;  /* 0x009896800000895d */ /* 0x004fea0003900000 */
[----:B------:R-:W2:Y:S02]  /*9a20*/  @!P0 SYNCS.PHASECHK.TRANS64 P0, [R0+URZ], R3 ;  /* 0x00000003000085a7 */ /* 0x000ea400080010ff */
[----:B--2---:R-:W-:Y:S05]  /*9a30*/  @!P0 BRA `(.L_x_156) ;  /* 0xfffffffc00f08947 */ /* 0x004fea000383ffff */
[----:B------:R-:W-:Y:S05]  /*9a40*/  BRA `(.L_x_157) ;  /* 0xffffff9c00bc7947 */ /* 0x000fea000383ffff */
.L_x_68:
[----:B------:R-:W-:-:S07]  /*9a50*/  MOV R0, UR5 ;  /* 0x0000000500007c02 */ /* 0x000fce0008000f00 */
.L_x_158:
[----:B-1----:R1:W2:Y:S02]  /*9a60*/  SYNCS.PHASECHK.TRANS64.TRYWAIT P0, [R0+URZ], R3 ;  /* 0x00000003000075a7 */ /* 0x0022a400080011ff */
[----:B--2---:R-:W-:Y:S05]  /*9a70*/  @!P0 NANOSLEEP.SYNCS 0x989680 ;  /* 0x009896800000895d */ /* 0x004fea0003900000 */
[----:B------:R-:W2:Y:S02]  /*9a80*/  @!P0 SYNCS.PHASECHK.TRANS64 P0, [R0+URZ], R3 ;  /* 0x00000003000085a7 */ /* 0x000ea400080010ff */
[----:B--2---:R-:W-:Y:S05]  /*9a90*/  @!P0 BRA `(.L_x_158) ;  /* 0xfffffffc00f08947 */ /* 0x004fea000383ffff */
[----:B------:R-:W-:Y:S05]  /*9aa0*/  BRA `(.L_x_159) ;  /* 0xffffff9c00c87947 */ /* 0x000fea000383ffff */
.L_x_69:
[----:B------:R-:W-:-:S07]  /*9ab0*/  MOV R0, UR4 ;  /* 0x0000000400007c02 */ /* 0x000fce0008000f00 */
.L_x_160:
[----:B-1----:R1:W2:Y:S02]  /*9ac0*/  SYNCS.PHASECHK.TRANS64.TRYWAIT P0, [R0+URZ], R3 ;  /* 0x00000003000075a7 */ /* 0x0022a400080011ff */
[----:B--2---:R-:W-:Y:S05]  /*9ad0*/  @!P0 NANOSLEEP.SYNCS 0x989680 ;  /* 0x009896800000895d */ /* 0x004fea0003900000 */
[----:B------:R-:W2:Y:S02]  /*9ae0*/  @!P0 SYNCS.PHASECHK.TRANS64 P0, [R0+URZ], R3 ;  /* 0x00000003000085a7 */ /* 0x000ea400080010ff */
[----:B--2---:R-:W-:Y:S05]  /*9af0*/  @!P0 BRA `(.L_x_160) ;  /* 0xfffffffc00f08947 */ /* 0x004fea000383ffff */
[----:B------:R-:W-:Y:S05]  /*9b00*/  BRA `(.L_x_161) ;  /* 0xffffff9c00d47947 */ /* 0x000fea000383ffff */
.L_x_74:
[----:B-1----:R1:W2:Y:S02]  /*9b10*/  SYNCS.PHASECHK.TRANS64.TRYWAIT P0, [R8+URZ+0x80], R5 ;  /* 0x00008005080075a7 */ /* 0x0022a400080011ff */
[----:B--2---:R-:W-:Y:S05]  /*9b20*/  @!P0 NANOSLEEP.SYNCS 0x989680 ;  /* 0x009896800000895d */ /* 0x004fea0003900000 */
[----:B------:R-:W2:Y:S02]  /*9b30*/  @!P0 SYNCS.PHASECHK.TRANS64 P0, [R8+URZ+0x80], R5 ;  /* 0x00008005080085a7 */ /* 0x000ea400080010ff */
[----:B--2---:R-:W-:Y:S05]  /*9b40*/  @!P0 BRA `(.L_x_74) ;  /* 0xfffffffc00f08947 */ /* 0x004fea000383ffff */
[----:B------:R-:W-:Y:S05]  /*9b50*/  BRA `(.L_x_162) ;  /* 0xffffffa400187947 */ /* 0x000fea000383ffff */
.L_x_77:
[----:B------:R-:W-:Y:S07]  /*9b60*/  MOV R0, UR21 ;  /* 0x0000001500007c02 */ /* 0x000fee0008000f00 */
.L_x_163:
[----:B-1----:R1:W2:Y:S02]  /*9b70*/  SYNCS.PHASECHK.TRANS64.TRYWAIT P1, [R0+URZ+0x78], R5 ;  /* 0x00007805000075a7 */ /* 0x0022a400080211ff */
[----:B--2---:R-:W-:Y:S05]  /*9b80*/  @!P1 NANOSLEEP.SYNCS 0x989680 ;  /* 0x009896800000995d */ /* 0x004fea0003900000 */
[----:B------:R-:W2:Y:S02]  /*9b90*/  @!P1 SYNCS.PHASECHK.TRANS64 P1, [R0+URZ+0x78], R5 ;  /* 0x00007805000095a7 */ /* 0x000ea400080210ff */
[----:B--2---:R-:W-:Y:S05]  /*9ba0*/  @!P1 BRA `(.L_x_163) ;  /* 0xfffffffc00f09947 */ /* 0x004fea000383ffff */
[----:B------:R-:W-:Y:S05]  /*9bb0*/  BRA `(.L_x_76) ;  /* 0xffffffa800947947 */ /* 0x000fea000383ffff */
.L_x_80:
[----:B-1----:R-:W-:Y:S07]  /*9bc0*/  MOV R5, UR21 ;  /* 0x0000001500057c02 */ /* 0x002fee0008000f00 */
.L_x_164:
[----:B-1----:R1:W2:Y:S02]  /*9bd0*/  SYNCS.PHASECHK.TRANS64.TRYWAIT P0, [R5+URZ+0x50], R4 ;  /* 0x00005004050075a7 */ /* 0x0022a400080011ff */
[----:B--2---:R-:W-:Y:S05]  /*9be0*/  @!P0 NANOSLEEP.SYNCS 0x989680 ;  /* 0x009896800000895d */ /* 0x004fea0003900000 */
[----:B------:R-:W2:Y:S02]  /*9bf0*/  @!P0 SYNCS.PHASECHK.TRANS64 P0, [R5+URZ+0x50], R4 ;  /* 0x00005004050085a7 */ /* 0x000ea400080010ff */
[----:B--2---:R-:W-:Y:S05]  /*9c00*/  @!P0 BRA `(.L_x_164) ;  /* 0xfffffffc00f08947 */ /* 0x004fea000383ffff */
[----:B------:R-:W-:Y:S05]  /*9c10*/  BRA `(.L_x_165) ;  /* 0xffffffa800ec7947 */ /* 0x000fea000383ffff */
.L_x_81:
[----:B------:R-:W-:Y:S07]  /*9c20*/  MOV R5, UR21 ;  /* 0x0000001500057c02 */ /* 0x000fee0008000f00 */
.L_x_166:
[----:B-1----:R1:W2:Y:S02]  /*9c30*/  SYNCS.PHASECHK.TRANS64.TRYWAIT P0, [R5+URZ+0x58], R4 ;  /* 0x00005804050075a7 */ /* 0x0022a400080011ff */
[----:B--2---:R-:W-:Y:S05]  /*9c40*/  @!P0 NANOSLEEP.SYNCS 0x989680 ;  /* 0x009896800000895d */ /* 0x004fea0003900000 */
[----:B------:R-:W2:Y:S02]  /*9c50*/  @!P0 SYNCS.PHASECHK.TRANS64 P0, [R5+URZ+0x58], R4 ;  /* 0x00005804050085a7 */ /* 0x000ea400080010ff */
[----:B--2---:R-:W-:Y:S05]  /*9c60*/  @!P0 BRA `(.L_x_166) ;  /* 0xfffffffc00f08947 */ /* 0x004fea000383ffff */
[----:B------:R-:W-:Y:S05]  /*9c70*/  BRA `(.L_x_167) ;  /* 0xffffffac00247947 */ /* 0x000fea000383ffff */
.L_x_82:
[----:B-1----:R-:W-:Y:S07]  /*9c80*/  MOV R5, UR21 ;  /* 0x0000001500057c02 */ /* 0x002fee0008000f00 */
.L_x_168:
[----:B-1----:R1:W2:Y:S02]  /*9c90*/  SYNCS.PHASECHK.TRANS64.TRYWAIT P0, [R5+URZ+0x60], R4 ;  /* 0x00006004050075a7 */ /* 0x0022a400080011ff */
[----:B--2---:R-:W-:Y:S05]  /*9ca0*/  @!P0 NANOSLEEP.SYNCS 0x989680 ;  /* 0x009896800000895d */ /* 0x004fea0003900000 */
[----:B------:R-:W2:Y:S02]  /*9cb0*/  @!P0 SYNCS.PHASECHK.TRANS64 P0, [R5+URZ+0x60], R4 ;  /* 0x00006004050085a7 */ /* 0x000ea400080010ff */
[----:B--2---:R-:W-:Y:S05]  /*9cc0*/  @!P0 BRA `(.L_x_168) ;  /* 0xfffffffc00f08947 */ /* 0x004fea000383ffff */
[----:B------:R-:W-:Y:S05]  /*9cd0*/  BRA `(.L_x_169) ;  /* 0xffffffac00687947 */ /* 0x000fea000383ffff */
.L_x_83:
[----:B-1----:R-:W-:Y:S07]  /*9ce0*/  MOV R5, UR21 ;  /* 0x0000001500057c02 */ /* 0x002fee0008000f00 */
.L_x_170:
[----:B-1----:R1:W2:Y:S02]  /*9cf0*/  SYNCS.PHASECHK.TRANS64.TRYWAIT P0, [R5+URZ+0x68], R4 ;  /* 0x00006804050075a7 */ /* 0x0022a400080011ff */
[----:B--2---:R-:W-:Y:S05]  /*9d00*/  @!P0 NANOSLEEP.SYNCS 0x989680 ;  /* 0x009896800000895d */ /* 0x004fea0003900000 */
[----:B------:R-:W2:Y:S02]  /*9d10*/  @!P0 SYNCS.PHASECHK.TRANS64 P0, [R5+URZ+0x68], R4 ;  /* 0x00006804050085a7 */ /* 0x000ea400080010ff */
[----:B--2---:R-:W-:Y:S05]  /*9d20*/  @!P0 BRA `(.L_x_170) ;  /* 0xfffffffc00f08947 */ /* 0x004fea000383ffff */
[----:B------:R-:W-:Y:S05]  /*9d30*/  BRA `(.L_x_171) ;  /* 0xffffffac00b07947 */ /* 0x000fea000383ffff */
.L_x_85:
[----:B------:R-:W-:-:S07]  /*9d40*/  MOV R0, UR21 ;  /* 0x0000001500007c02 */ /* 0x000fce0008000f00 */
.L_x_172:
[----:B-1----:R1:W2:Y:S02]  /*9d50*/  SYNCS.PHASECHK.TRANS64.TRYWAIT P0, [R0+URZ+0x50], R3 ;  /* 0x00005003000075a7 */ /* 0x0022a400080011ff */
[----:B--2---:R-:W-:Y:S05]  /*9d60*/  @!P0 NANOSLEEP.SYNCS 0x989680 ;  /* 0x009896800000895d */ /* 0x004fea0003900000 */
[----:B------:R-:W2:Y:S02]  /*9d70*/  @!P0 SYNCS.PHASECHK.TRANS64 P0, [R0+URZ+0x50], R3 ;  /* 0x00005003000085a7 */ /* 0x000ea400080010ff */
[----:B--2---:R-:W-:Y:S05]  /*9d80*/  @!P0 BRA `(.L_x_172) ;  /* 0xfffffffc00f08947 */ /* 0x004fea000383ffff */
[----:B------:R-:W-:Y:S05]  /*9d90*/  BRA `(.L_x_173) ;  /* 0xffffffb000287947 */ /* 0x000fea000383ffff */
.L_x_86:
[----:B-1----:R-:W-:-:S07]  /*9da0*/  MOV R0, UR21 ;  /* 0x0000001500007c02 */ /* 0x002fce0008000f00 */
.L_x_174:
[----:B-1----:R1:W2:Y:S02]  /*9db0*/  SYNCS.PHASECHK.TRANS64.TRYWAIT P0, [R0+URZ+0x58], R3 ;  /* 0x00005803000075a7 */ /* 0x0022a400080011ff */
[----:B--2---:R-:W-:Y:S05]  /*9dc0*/  @!P0 NANOSLEEP.SYNCS 0x989680 ;  /* 0x009896800000895d */ /* 0x004fea0003900000 */
[----:B------:R-:W2:Y:S02]  /*9dd0*/  @!P0 SYNCS.PHASECHK.TRANS64 P0, [R0+URZ+0x58], R3 ;  /* 0x00005803000085a7 */ /* 0x000ea400080010ff */
[----:B--2---:R-:W-:Y:S05]  /*9de0*/  @!P0 BRA `(.L_x_174) ;  /* 0xfffffffc00f08947 */ /* 0x004fea000383ffff */
[----:B------:R-:W-:Y:S05]  /*9df0*/  BRA `(.L_x_175) ;  /* 0xffffffb000187947 */ /* 0x000fea000383ffff */
.L_x_87:
[----:B-1----:R-:W-:-:S07]  /*9e00*/  MOV R0, UR21 ;  /* 0x0000001500007c02 */ /* 0x002fce0008000f00 */
.L_x_176:
[----:B-1----:R1:W2:Y:S02]  /*9e10*/  SYNCS.PHASECHK.TRANS64.TRYWAIT P0, [R0+URZ+0x60], R3 ;  /* 0x00006003000075a7 */ /* 0x0022a400080011ff */
[----:B--2---:R-:W-:Y:S05]  /*9e20*/  @!P0 NANOSLEEP.SYNCS 0x989680 ;  /* 0x009896800000895d */ /* 0x004fea0003900000 */
[----:B------:R-:W2:Y:S02]  /*9e30*/  @!P0 SYNCS.PHASECHK.TRANS64 P0, [R0+URZ+0x60], R3 ;  /* 0x00006003000085a7 */ /* 0x000ea400080010ff */
[----:B--2---:R-:W-:Y:S05]  /*9e40*/  @!P0 BRA `(.L_x_176) ;  /* 0xfffffffc00f08947 */ /* 0x004fea000383ffff */
[----:B------:R-:W-:Y:S05]  /*9e50*/  BRA `(.L_x_177) ;  /* 0xffffffb000087947 */ /* 0x000fea000383ffff */
.L_x_89:
[----:B-1----:R1:W2:Y:S02]  /*9e60*/  SYNCS.PHASECHK.TRANS64.TRYWAIT P0, [R3+URZ+0x80], R0 ;  /* 0x00008000030075a7 */ /* 0x0022a400080011ff */
[----:B--2---:R-:W-:Y:S05]  /*9e70*/  @!P0 NANOSLEEP.SYNCS 0x989680 ;  /* 0x009896800000895d */ /* 0x004fea0003900000 */
[----:B------:R-:W2:Y:S02]  /*9e80*/  @!P0 SYNCS.PHASECHK.TRANS64 P0, [R3+URZ+0x80], R0 ;  /* 0x00008000030085a7 */ /* 0x000ea400080010ff */
[----:B--2---:R-:W-:Y:S05]  /*9e90*/  @!P0 BRA `(.L_x_89) ;  /* 0xfffffffc00f08947 */ /* 0x004fea000383ffff */
[----:B------:R-:W-:Y:S05]  /*9ea0*/  BRA `(.L_x_178) ;  /* 0xffffffb000d47947 */ /* 0x000fea000383ffff */
.L_x_100:
[----:B-1----:R-:W-:Y:S04]  /*9eb0*/  MOV R0, UR44 ;  /* 0x0000002c00007c02 */ /* 0x002fe80008000f00 */
[----:B------:R1:W2:Y:S03]  /*9ec0*/  SYNCS.PHASECHK.TRANS64.TRYWAIT P1, [R0+URZ+0x30], R5 ;  /* 0x00003005000075a7 */ /* 0x0002a600080211ff */
[----:B--2---:R-:W-:Y:S05]  /*9ed0*/  @!P1 NANOSLEEP.SYNCS 0x989680 ;  /* 0x009896800000995d */ /* 0x004fea0003900000 */
[----:B------:R-:W2:Y:S02]  /*9ee0*/  @!P1 SYNCS.PHASECHK.TRANS64 P1, [R0+URZ+0x30], R5 ;  /* 0x00003005000095a7 */ /* 0x000ea400080210ff */
[----:B--2---:R-:W-:Y:S05]  /*9ef0*/  @!P1 BRA `(.L_x_100) ;  /* 0xfffffffc00ec9947 */ /* 0x004fea000383ffff */
[----:B------:R-:W-:Y:S05]  /*9f00*/  BRA `(.L_x_99) ;  /* 0xffffffc000687947 */ /* 0x000fea000383ffff */
.L_x_102:
[----:B-1----:R1:W4:Y:S02]  /*9f10*/  SYNCS.PHASECHK.TRANS64.TRYWAIT P0, [R98+URZ+0xa0], R3 ;  /* 0x0000a003620075a7 */ /* 0x00232400080011ff */
[----:B----4-:R-:W-:Y:S05]  /*9f20*/  @!P0 NANOSLEEP.SYNCS 0x989680 ;  /* 0x009896800000895d */ /* 0x010fea0003900000 */
[----:B------:R-:W4:Y:S02]  /*9f30*/  @!P0 SYNCS.PHASECHK.TRANS64 P0, [R98+URZ+0xa0], R3 ;  /* 0x0000a003620085a7 */ /* 0x000f2400080010ff */
[----:B----4-:R-:W-:Y:S05]  /*9f40*/  @!P0 BRA `(.L_x_102) ;  /* 0xfffffffc00f08947 */ /* 0x010fea000383ffff */
[----:B------:R-:W-:Y:S05]  /*9f50*/  BRA `(.L_x_101) ;  /* 0xffffffc000947947 */ /* 0x000fea000383ffff */
.L_x_111:
[----:B--2---:R2:W3:Y:S02]  /*9f60*/  SYNCS.PHASECHK.TRANS64.TRYWAIT P0, [R3+URZ+0x30], R0 ;  /* 0x00003000030075a7 */ /* 0x0044e400080011ff */
[----:B---3--:R-:W-:Y:S05]  /*9f70*/  @!P0 NANOSLEEP.SYNCS 0x989680 ;  /* 0x009896800000895d */ /* 0x008fea0003900000 */
[----:B------:R-:W3:Y:S02]  /*9f80*/  @!P0 SYNCS.PHASECHK.TRANS64 P0, [R3+URZ+0x30], R0 ;  /* 0x00003000030085a7 */ /* 0x000ee400080010ff */
[----:B---3--:R-:W-:Y:S05]  /*9f90*/  @!P0 BRA `(.L_x_111) ;  /* 0xfffffffc00f08947 */ /* 0x008fea000383ffff */
[----:B------:R-:W-:Y:S05]  /*9fa0*/  BRA `(.L_x_110) ;  /* 0xffffffcc00787947 */ /* 0x000fea000383ffff */
.L_x_119:
[----:B-1----:R1:W3:Y:S02]  /*9fb0*/  SYNCS.PHASECHK.TRANS64.TRYWAIT P0, [R63+URZ+0x30], R4 ;  /* 0x000030043f0075a7 */ /* 0x0022e400080011ff */
[----:B---3--:R-:W-:Y:S05]  /*9fc0*/  @!P0 NANOSLEEP.SYNCS 0x989680 ;  /* 0x009896800000895d */ /* 0x008fea0003900000 */
[----:B------:R-:W3:Y:S02]  /*9fd0*/  @!P0 SYNCS.PHASECHK.TRANS64 P0, [R63+URZ+0x30], R4 ;  /* 0x000030043f0085a7 */ /* 0x000ee400080010ff */
[----:B---3--:R-:W-:Y:S05]  /*9fe0*/  @!P0 BRA `(.L_x_119) ;  /* 0xfffffffc00f08947 */ /* 0x008fea000383ffff */
[----:B------:R-:W-:Y:S05]  /*9ff0*/  BRA `(.L_x_118) ;  /* 0xffffffd800807947 */ /* 0x000fea000383ffff */
.L_x_127:
[----:B-1----:R1:W3:Y:S02]  /*a000*/  SYNCS.PHASECHK.TRANS64.TRYWAIT P0, [R108+URZ+0x30], R3 ;  /* 0x000030036c0075a7 */ /* 0x0022e400080011ff */
[----:B---3--:R-:W-:Y:S05]  /*a010*/  @!P0 NANOSLEEP.SYNCS 0x989680 ;  /* 0x009896800000895d */ /* 0x008fea0003900000 */
[----:B------:R-:W3:Y:S02]  /*a020*/  @!P0 SYNCS.PHASECHK.TRANS64 P0, [R108+URZ+0x30], R3 ;  /* 0x000030036c0085a7 */ /* 0x000ee400080010ff */
[----:B---3--:R-:W-:Y:S05]  /*a030*/  @!P0 BRA `(.L_x_127) ;  /* 0xfffffffc00f08947 */ /* 0x008fea000383ffff */
[----:B------:R-:W-:Y:S05]  /*a040*/  BRA `(.L_x_126) ;  /* 0xffffffe400847947 */ /* 0x000fea000383ffff */
        .weak           $__internal_0_$__cuda_sm10x_tcgen05_guardrail_trap_col_being_dealloced_not_returned_by_alloc
        .type           $__internal_0_$__cuda_sm10x_tcgen05_guardrail_trap_col_being_dealloced_not_returned_by_alloc,@function
        .size           $__internal_0_$__cuda_sm10x_tcgen05_guardrail_trap_col_being_dealloced_not_returned_by_alloc,($__internal_1_$__cuda_sm10x_tcgen05_guardrail_trap_phase_invalid_during_alloc - $__internal_0_$__cuda_sm10x_tcgen05_guardrail_trap_col_being_dealloced_not_returned_by_alloc)
$__internal_0_$__cuda_sm10x_tcgen05_guardrail_trap_col_being_dealloced_not_returned_by_alloc:
[----:B------:R-:W-:Y:S05]  /*a050*/  BPT.TRAP 0x1 ;  /* 0x000000040000795c */ /* 0x000fea0000300000 */
[----:B------:R-:W-:-:S04]  /*a060*/  HFMA2 R3, -RZ, RZ, 0, 0 ;  /* 0x00000000ff037431 */ /* 0x000fc800000001ff */
[----:B------:R-:W-:Y:S05]  /*a070*/  RET.REL.NODEC R2 `(_ZN7cutlass13device_kernelINS_4gemm6kernel13GemmUniversalIN4cute5tupleIJiiiiEEENS1_10collective13CollectiveMmaINS1_35MainloopSm100TmaUmmaWarpSpecializedILi3ELi2ELi4ENS5_IJNS4_1CILi2EEENSA_ILi1EEESC_EEEEENS5_IJNSA_ILi64EEENSA_ILi256EEENSA_ILi32EEEEEENS_10bfloat16_tENS5_IJlSC_lEEESJ_SK_NS4_8TiledMMAINS4_8MMA_AtomIJNS4_20SM100_MMA_F16BF16_SSISJ_SJ_fLi64ELi256ELNS4_4UMMA5MajorE0ELSP_0ELNSO_7ScaleInE0ELSQ_0EEEEEENS4_6LayoutINS5_IJSC_SC_SC_EEENS5_IJNSA_ILi0EEESV_SV_EEEEENS5_IJNS4_10UnderscoreESY_SY_EEEEENS4_13SM90_TMA_LOADENS4_14ComposedLayoutINS4_7SwizzleILi2ELi4ELi3EEENS4_18smem_ptr_flag_bitsILi16EEENST_INS5_IJNSA_ILi8EEESH_EEENS5_IJSH_SC_EEEEEEEvNS4_8identityENS4_23SM90_TMA_LOAD_MULTICASTES1B_vS1C_EENS_8epilogue10collective18CollectiveEpilogueINS1F_23Sm100TmaWarpSpecializedILi4ELi2ELi32ELb1ELb0EEEJSI_NS5_IJNST_ISF_SC_EES1K_EEESJ_SK_SJ_SK_NS1F_6fusion15FusionCallbacksIS1J_NS1M_17LinearCombinationISJ_fSJ_fLNS_15FloatRoundStyleE2EEESI_S1L_JEEENS4_5SM1004TMEM4LOAD26SM100_TMEM_LOAD_16dp256b8xES11_NS12_INS13_ILi3ELi4ELi3EEES16_NST_INS5_IJS17_SF_EEENS5_IJSF_SC_EEEEEEENS4_17SM75_U32x4_LDSM_NENS4_14SM90_TMA_STOREES20_NS4_17SM90_U32x4_STSM_NENS4_39AutoVectorizingCopyWithAssumedAlignmentILi128EEEEEEvvEEEEvNT_6ParamsE) ;  /* 0xffffff5c02e07950 */ /* 0x000fea0003c3ffff */
        .weak           $__internal_1_$__cuda_sm10x_tcgen05_guardrail_trap_phase_invalid_during_alloc
        .type           $__internal_1_$__cuda_sm10x_tcgen05_guardrail_trap_phase_invalid_during_alloc,@function
        .size           $__internal_1_$__cuda_sm10x_tcgen05_guardrail_trap_phase_invalid_during_alloc,($__internal_2_$__cuda_sm10x_tcgen05_guardrail_trap_unallocated_columns_being_dealloced - $__internal_1_$__cuda_sm10x_tcgen05_guardrail_trap_phase_invalid_during_alloc)
$__internal_1_$__cuda_sm10x_tcgen05_guardrail_trap_phase_invalid_during_alloc:
[----:B------:R-:W-:Y:S05]  /*a080*/  BPT.TRAP 0x1 ;  /* 0x000000040000795c */ /* 0x000fea0000300000 */
[----:B------:R-:W-:-:S04]  /*a090*/  MOV R5, 0x0 ;  /* 0x0000000000057802 */ /* 0x000fc80000000f00 */
[----:B------:R-:W-:Y:S05]  /*a0a0*/  RET.REL.NODEC R4 `(_ZN7cutlass13device_kernelINS_4gemm6kernel13GemmUniversalIN4cute5tupleIJiiiiEEENS1_10collective13CollectiveMmaINS1_35MainloopSm100TmaUmmaWarpSpecializedILi3ELi2ELi4ENS5_IJNS4_1CILi2EEENSA_ILi1EEESC_EEEEENS5_IJNSA_ILi64EEENSA_ILi256EEENSA_ILi32EEEEEENS_10bfloat16_tENS5_IJlSC_lEEESJ_SK_NS4_8TiledMMAINS4_8MMA_AtomIJNS4_20SM100_MMA_F16BF16_SSISJ_SJ_fLi64ELi256ELNS4_4UMMA5MajorE0ELSP_0ELNSO_7ScaleInE0ELSQ_0EEEEEENS4_6LayoutINS5_IJSC_SC_SC_EEENS5_IJNSA_ILi0EEESV_SV_EEEEENS5_IJNS4_10UnderscoreESY_SY_EEEEENS4_13SM90_TMA_LOADENS4_14ComposedLayoutINS4_7SwizzleILi2ELi4ELi3EEENS4_18smem_ptr_flag_bitsILi16EEENST_INS5_IJNSA_ILi8EEESH_EEENS5_IJSH_SC_EEEEEEEvNS4_8identityENS4_23SM90_TMA_LOAD_MULTICASTES1B_vS1C_EENS_8epilogue10collective18CollectiveEpilogueINS1F_23Sm100TmaWarpSpecializedILi4ELi2ELi32ELb1ELb0EEEJSI_NS5_IJNST_ISF_SC_EES1K_EEESJ_SK_SJ_SK_NS1F_6fusion15FusionCallbacksIS1J_NS1M_17LinearCombinationISJ_fSJ_fLNS_15FloatRoundStyleE2EEESI_S1L_JEEENS4_5SM1004TMEM4LOAD26SM100_TMEM_LOAD_16dp256b8xES11_NS12_INS13_ILi3ELi4ELi3EEES16_NST_INS5_IJS17_SF_EEENS5_IJSF_SC_EEEEEEENS4_17SM75_U32x4_LDSM_NENS4_14SM90_TMA_STOREES20_NS4_17SM90_U32x4_STSM_NENS4_39AutoVectorizingCopyWithAssumedAlignmentILi128EEEEEEvvEEEEvNT_6ParamsE) ;  /* 0xffffff5c04d47950 */ /* 0x000fea0003c3ffff */
        .weak           $__internal_2_$__cuda_sm10x_tcgen05_guardrail_trap_unallocated_columns_being_dealloced
        .type           $__internal_2_$__cuda_sm10x_tcgen05_guardrail_trap_unallocated_columns_being_dealloced,@function
        .size           $__internal_2_$__cuda_sm10x_tcgen05_guardrail_trap_unallocated_columns_being_dealloced,(.L_x_180 - $__internal_2_$__cuda_sm10x_tcgen05_guardrail_trap_unallocated_columns_being_dealloced)
$__internal_2_$__cuda_sm10x_tcgen05_guardrail_trap_unallocated_columns_being_dealloced:
[----:B------:R-:W-:Y:S05]  /*a0b0*/  BPT.TRAP 0x1 ;  /* 0x000000040000795c */ /* 0x000fea0000300000 */
[----:B------:R-:W-:-:S04]  /*a0c0*/  HFMA2 R3, -RZ, RZ, 0, 0 ;  /* 0x00000000ff037431 */ /* 0x000fc800000001ff */
[----:B------:R-:W-:Y:S05]  /*a0d0*/  RET.REL.NODEC R2 `(_ZN7cutlass13device_kernelINS_4gemm6kernel13GemmUniversalIN4cute5tupleIJiiiiEEENS1_10collective13CollectiveMmaINS1_35MainloopSm100TmaUmmaWarpSpecializedILi3ELi2ELi4ENS5_IJNS4_1CILi2EEENSA_ILi1EEESC_EEEEENS5_IJNSA_ILi64EEENSA_ILi256EEENSA_ILi32EEEEEENS_10bfloat16_tENS5_IJlSC_lEEESJ_SK_NS4_8TiledMMAINS4_8MMA_AtomIJNS4_20SM100_MMA_F16BF16_SSISJ_SJ_fLi64ELi256ELNS4_4UMMA5MajorE0ELSP_0ELNSO_7ScaleInE0ELSQ_0EEEEEENS4_6LayoutINS5_IJSC_SC_SC_EEENS5_IJNSA_ILi0EEESV_SV_EEEEENS5_IJNS4_10UnderscoreESY_SY_EEEEENS4_13SM90_TMA_LOADENS4_14ComposedLayoutINS4_7SwizzleILi2ELi4ELi3EEENS4_18smem_ptr_flag_bitsILi16EEENST_INS5_IJNSA_ILi8EEESH_EEENS5_IJSH_SC_EEEEEEEvNS4_8identityENS4_23SM90_TMA_LOAD_MULTICASTES1B_vS1C_EENS_8epilogue10collective18CollectiveEpilogueINS1F_23Sm100TmaWarpSpecializedILi4ELi2ELi32ELb1ELb0EEEJSI_NS5_IJNST_ISF_SC_EES1K_EEESJ_SK_SJ_SK_NS1F_6fusion15FusionCallbacksIS1J_NS1M_17LinearCombinationISJ_fSJ_fLNS_15FloatRoundStyleE2EEESI_S1L_JEEENS4_5SM1004TMEM4LOAD26SM100_TMEM_LOAD_16dp256b8xES11_NS12_INS13_ILi3ELi4ELi3EEES16_NST_INS5_IJS17_SF_EEENS5_IJSF_SC_EEEEEEENS4_17SM75_U32x4_LDSM_NENS4_14SM90_TMA_STOREES20_NS4_17SM90_U32x4_STSM_NENS4_39AutoVectorizingCopyWithAssumedAlignmentILi128EEEEEEvvEEEEvNT_6ParamsE) ;  /* 0xffffff5c02c87950 */ /* 0x000fea0003c3ffff */
.L_x_179:
[----:B------:R-:W-:-:S00]  /*a0e0*/  BRA `(.L_x_179) ;  /* 0xfffffffc00fc7947 */ /* 0x000fc0000383ffff */
[----:B------:R-:W-:-:S00]  /*a0f0*/  NOP ;  /* 0x0000000000007918 */ /* 0x000fc00000000000 */
        /* <DEDUP_REMOVED lines=8> */
.L_x_180:


//--------------------- .nv.global.init           --------------------------
	.section	.nv.global.init,"aw",@progbits
.nv.global.init:
	.type		$str$27,@object
	.size		$str$27,($str$28 - $str$27)
$str$27:
        /*0000*/ 	.byte	0x28, 0x61, 0x64, 0x64, 0x72, 0x65, 0x73, 0x73, 0x20, 0x26, 0x20, 0x6d, 0x61, 0x73, 0x6b, 0x29
        /*0010*/ 	.byte	0x20, 0x3d, 0x3d, 0x20, 0x30, 0x00
	.type		$str$28,@object
	.size		$str$28,($str$26 - $str$28)
$str$28:
        /*0016*/ 	.byte	0x2f, 0x74, 0x6d, 0x70, 0x2f, 0x63, 0x75, 0x74, 0x6c, 0x61, 0x73, 0x73, 0x5f, 0x73, 0x77, 0x65
        /*0026*/ 	.byte	0x65, 0x70, 0x5f, 0x73, 0x72, 0x63, 0x2f, 0x69, 0x6e, 0x63, 0x6c, 0x75, 0x64, 0x65, 0x2f, 0x63
        /*0036*/ 	.byte	0x75, 0x74, 0x65, 0x2f, 0x70, 0x6f, 0x69, 0x6e, 0x74, 0x65, 0x72, 0x5f, 0x66, 0x6c, 0x61, 0x67
        /*0046*/ 	.byte	0x67, 0x65, 0x64, 0x2e, 0x68, 0x70, 0x70, 0x00
	.type		$str$26,@object
	.size		$str$26,($str$25 - $str$26)
$str$26:
        /*004e*/ 	.byte	0x2f, 0x74, 0x6d, 0x70, 0x2f, 0x63, 0x75, 0x74, 0x6c, 0x61, 0x73, 0x73, 0x5f, 0x73, 0x77, 0x65
        /*005e*/ 	.byte	0x65, 0x70, 0x5f, 0x73, 0x72, 0x63, 0x2f, 0x69, 0x6e, 0x63, 0x6c, 0x75, 0x64, 0x65, 0x2f, 0x63
        /*006e*/ 	.byte	0x75, 0x74, 0x65, 0x2f, 0x61, 0x74, 0x6f, 0x6d, 0x2f, 0x63, 0x6f, 0x70, 0x79, 0x5f, 0x74, 0x72
        /*007e*/ 	.byte	0x61, 0x69, 0x74, 0x73, 0x5f, 0x73, 0x6d, 0x31, 0x30, 0x30, 0x2e, 0x68, 0x70, 0x70, 0x00
	.type		$str$25,@object
	.size		$str$25,(__unnamed_1 - $str$25)
$str$25:
        /*008d*/ 	.byte	0x28, 0x28, 0x75, 0x69, 0x6e, 0x74, 0x33, 0x32, 0x5f, 0x74, 0x28, 0x74, 0x68, 0x72, 0x65, 0x61
        /*009d*/ 	.byte	0x64, 0x49, 0x64, 0x78, 0x2e, 0x78, 0x29, 0x20, 0x2f, 0x20, 0x33, 0x32, 0x29, 0x20, 0x25, 0x20
        /*00ad*/ 	.byte	0x34, 0x29, 0x20, 0x3d, 0x3d, 0x20, 0x28, 0x28, 0x28, 0x74, 0x6d, 0x65, 0x6d, 0x5f, 0x61, 0x64
        /*00bd*/ 	.byte	0x64, 0x72, 0x20, 0x3e, 0x3e, 0x20, 0x31, 0x36, 0x29, 0x20, 0x2f, 0x20, 0x33, 0x32, 0x29, 0x20
        /*00cd*/ 	.byte	0x25, 0x20, 0x34, 0x29, 0x00
	.type		__unnamed_1,@object
	.size		__unnamed_1,(__unnamed_2 - __unnamed_1)
__unnamed_1:
        /*00d2*/ 	.byte	0x61, 0x75, 0x74, 0x6f, 0x20, 0x63, 0x75, 0x74, 0x65, 0x3a, 0x3a, 0x61, 0x73, 0x5f, 0x70, 0x6f
        /* <DEDUP_REMOVED lines=24> */
        /*0262*/ 	.byte	0x30, 0x39, 0x36, 0x3e, 0x3e, 0x3e, 0x3e, 0x5d, 0x00
	.type		__unnamed_2,@object
	.size		__unnamed_2,(.L_2 - __unnamed_2)
__unnamed_2:
        /* <DEDUP_REMOVED lines=46> */
        /*054b*/ 	.byte	0x75, 0x74, 0x65, 0x3a, 0x3a, 0x43, 0x3c, 0x30, 0x3e, 0x3e, 0x3e, 0x3e, 0x5d, 0x00
.L_2:


//--------------------- .nv.shared._ZN7cutlass13device_kernelINS_4gemm6kernel13GemmUniversalIN4cute5tupleIJiiiiEEENS1_10collective13CollectiveMmaINS1_35MainloopSm100TmaUmmaWarpSpecializedILi3ELi2ELi4ENS5_IJNS4_1CILi2EEENSA_ILi1EEESC_EEEEENS5_IJNSA_ILi64EEENSA_ILi256EEENSA_ILi32EEEEEENS_10bfloat16_tENS5_IJlSC_lEEESJ_SK_NS4_8TiledMMAINS4_8MMA_AtomIJNS4_20SM100_MMA_F16BF16_SSISJ_SJ_fLi64ELi256ELNS4_4UMMA5MajorE0ELSP_0ELNSO_7ScaleInE0ELSQ_0EEEEEENS4_6LayoutINS5_IJSC_SC_SC_EEENS5_IJNSA_ILi0EEESV_SV_EEEEENS5_IJNS4_10UnderscoreESY_SY_EEEEENS4_13SM90_TMA_LOADENS4_14ComposedLayoutINS4_7SwizzleILi2ELi4ELi3EEENS4_18smem_ptr_flag_bitsILi16EEENST_INS5_IJNSA_ILi8EEESH_EEENS5_IJSH_SC_EEEEEEEvNS4_8identityENS4_23SM90_TMA_LOAD_MULTICASTES1B_vS1C_EENS_8epilogue10collective18CollectiveEpilogueINS1F_23Sm100TmaWarpSpecializedILi4ELi2ELi32ELb1ELb0EEEJSI_NS5_IJNST_ISF_SC_EES1K_EEESJ_SK_SJ_SK_NS1F_6fusion15FusionCallbacksIS1J_NS1M_17LinearCombinationISJ_fSJ_fLNS_15FloatRoundStyleE2EEESI_S1L_JEEENS4_5SM1004TMEM4LOAD26SM100_TMEM_LOAD_16dp256b8xES11_NS12_INS13_ILi3ELi4ELi3EEES16_NST_INS5_IJS17_SF_EEENS5_IJSF_SC_EEEEEEENS4_17SM75_U32x4_LDSM_NENS4_14SM90_TMA_STOREES20_NS4_17SM90_U32x4_STSM_NENS4_39AutoVectorizingCopyWithAssumedAlignmentILi128EEEEEEvvEEEEvNT_6ParamsE --------------------------
	.section	.nv.shared._ZN7cutlass13device_kernelINS_4gemm6kernel13GemmUniversalIN4cute5tupleIJiiiiEEENS1_10collective13CollectiveMmaINS1_35MainloopSm100TmaUmmaWarpSpecializedILi3ELi2ELi4ENS5_IJNS4_1CILi2EEENSA_ILi1EEESC_EEEEENS5_IJNSA_ILi64EEENSA_ILi256EEENSA_ILi32EEEEEENS_10bfloat16_tENS5_IJlSC_lEEESJ_SK_NS4_8TiledMMAINS4_8MMA_AtomIJNS4_20SM100_MMA_F16BF16_SSISJ_SJ_fLi64ELi256ELNS4_4UMMA5MajorE0ELSP_0ELNSO_7ScaleInE0ELSQ_0EEEEEENS4_6LayoutINS5_IJSC_SC_SC_EEENS5_IJNSA_ILi0EEESV_SV_EEEEENS5_IJNS4_10UnderscoreESY_SY_EEEEENS4_13SM90_TMA_LOADENS4_14ComposedLayoutINS4_7SwizzleILi2ELi4ELi3EEENS4_18smem_ptr_flag_bitsILi16EEENST_INS5_IJNSA_ILi8EEESH_EEENS5_IJSH_SC_EEEEEEEvNS4_8identityENS4_23SM90_TMA_LOAD_MULTICASTES1B_vS1C_EENS_8epilogue10collective18CollectiveEpilogueINS1F_23Sm100TmaWarpSpecializedILi4ELi2ELi32ELb1ELb0EEEJSI_NS5_IJNST_ISF_SC_EES1K_EEESJ_SK_SJ_SK_NS1F_6fusion15FusionCallbacksIS1J_NS1M_17LinearCombinationISJ_fSJ_fLNS_15FloatRoundStyleE2EEESI_S1L_JEEENS4_5SM1004TMEM4LOAD26SM100_TMEM_LOAD_16dp256b8xES11_NS12_INS13_ILi3ELi4ELi3EEES16_NST_INS5_IJS17_SF_EEENS5_IJSF_SC_EEEEEEENS4_17SM75_U32x4_LDSM_NENS4_14SM90_TMA_STOREES20_NS4_17SM90_U32x4_STSM_NENS4_39AutoVectorizingCopyWithAssumedAlignmentILi128EEEEEEvvEEEEvNT_6ParamsE,"aw",@nobits
	.sectionflags	@""
	.align	16
	.zero		1024


//--------------------- .nv.shared.reserved.0     --------------------------
	.section	.nv.shared.reserved.0,"aw",@nobits
	.weak		__nv_reservedSMEM_offset_0_alias
	.size		__nv_reservedSMEM_offset_0_alias, 0, 64
	.other		__nv_reservedSMEM_offset_0_alias,@"STO_CUDA_RESERVED_SHARED STV_DEFAULT"
__nv_reservedSMEM_offset_0_alias:
	.zero		0
.nv.shared.reserved.0:
	.zero		64
	.weak		__nv_reservedSMEM_tcgen05_partition
	.type		__nv_reservedSMEM_tcgen05_partition,@object
	.size		__nv_reservedSMEM_tcgen05_partition,(.L_0 - __nv_reservedSMEM_tcgen05_partition)
__nv_reservedSMEM_tcgen05_partition:
	.zero		32
.L_0:


//--------------------- .nv.global                --------------------------
	.section	.nv.global,"aw",@nobits
.nv.global:
	.type		_ZN39_INTERNAL_28bbca4d_4_k_cu_b0f3d323_91174cute1_E,@object
	.size		_ZN39_INTERNAL_28bbca4d_4_k_cu_b0f3d323_91174cute1_E,(_ZN39_INTERNAL_28bbca4d_4_k_cu_b0f3d323_91174cuda3std3__45__cpo6cbeginE - _ZN39_INTERNAL_28bbca4d_4_k_cu_b0f3d323_91174cute1_E)
_ZN39_INTERNAL_28bbca4d_4_k_cu_b0f3d323_91174cute1_E:
	.zero		1
	.type		_ZN39_INTERNAL_28bbca4d_4_k_cu_b0f3d323_91174cuda3std3__45__cpo6cbeginE,@object
	.size		_ZN39_INTERNAL_28bbca4d_4_k_cu_b0f3d323_91174cuda3std3__45__cpo6cbeginE,(_ZN39_INTERNAL_28bbca4d_4_k_cu_b0f3d323_91174cuda3std3__48in_placeE - _ZN39_INTERNAL_28bbca4d_4_k_cu_b0f3d323_91174cuda3std3__45__cpo6cbeginE)
_ZN39_INTERNAL_28bbca4d_4_k_cu_b0f3d323_91174cuda3std3__45__cpo6cbeginE:
	.zero		1
	.type		_ZN39_INTERNAL_28bbca4d_4_k_cu_b0f3d323_91174cuda3std3__48in_placeE,@object
	.size		_ZN39_INTERNAL_28bbca4d_4_k_cu_b0f3d323_91174cuda3std3__48in_placeE,(_ZN39_INTERNAL_28bbca4d_4_k_cu_b0f3d323_91174cuda3std6ranges3__45__cpo9iter_moveE - _ZN39_INTERNAL_28bbca4d_4_k_cu_b0f3d323_91174cuda3std3__48in_placeE)
_ZN39_INTERNAL_28bbca4d_4_k_cu_b0f3d323_91174cuda3std3__48in_placeE:
	.zero		1
	.type		_ZN39_INTERNAL_28bbca4d_4_k_cu_b0f3d323_91174cuda3std6ranges3__45__cpo9iter_moveE,@object
	.size		_ZN39_INTERNAL_28bbca4d_4_k_cu_b0f3d323_91174cuda3std6ranges3__45__cpo9iter_moveE,(_ZN39_INTERNAL_28bbca4d_4_k_cu_b0f3d323_91174cuda3std3__45__cpo5beginE - _ZN39_INTERNAL_28bbca4d_4_k_cu_b0f3d323_91174cuda3std6ranges3__45__cpo9iter_moveE)
_ZN39_INTERNAL_28bbca4d_4_k_cu_b0f3d323_91174cuda3std6ranges3__45__cpo9iter_moveE:
	.zero		1
	.type		_ZN39_INTERNAL_28bbca4d_4_k_cu_b0f3d323_91174cuda3std3__45__cpo5beginE,@object
	.size		_ZN39_INTERNAL_28bbca4d_4_k_cu_b0f3d323_91174cuda3std3__45__cpo5beginE,(_ZN39_INTERNAL_28bbca4d_4_k_cu_b0f3d323_91174cuda3std3__441_GLOBAL__N__28bbca4d_4_k_cu_b0f3d323_91176ignoreE - _ZN39_INTERNAL_28bbca4d_4_k_cu_b0f3d323_91174cuda3std3__45__cpo5beginE)
_ZN39_INTERNAL_28bbca4d_4_k_cu_b0f3d323_91174cuda3std3__45__cpo5beginE:
	.zero		1
	.type		_ZN39_INTERNAL_28bbca4d_4_k_cu_b0f3d323_91174cuda3std3__441_GLOBAL__N__28bbca4d_4_k_cu_b0f3d323_91176ignoreE,@object
	.size		_ZN39_INTERNAL_28bbca4d_4_k_cu_b0f3d323_91174cuda3std3__441_GLOBAL__N__28bbca4d_4_k_cu_b0f3d323_91176ignoreE,(_ZN39_INTERNAL_28bbca4d_4_k_cu_b0f3d323_91174cute7productE - _ZN39_INTERNAL_28bbca4d_4_k_cu_b0f3d323_91174cuda3std3__441_GLOBAL__N__28bbca4d_4_k_cu_b0f3d323_91176ignoreE)
_ZN39_INTERNAL_28bbca4d_4_k_cu_b0f3d323_91174cuda3std3__441_GLOBAL__N__28bbca4d_4_k_cu_b0f3d323_91176ignoreE:
	.zero		1
	.type		_ZN39_INTERNAL_28bbca4d_4_k_cu_b0f3d323_91174cute7productE,@object
	.size		_ZN39_INTERNAL_28bbca4d_4_k_cu_b0f3d323_91174cute7productE,(_ZN39_INTERNAL_28bbca4d_4_k_cu_b0f3d323_91174cuda3std3__45__cpo3endE - _ZN39_INTERNAL_28bbca4d_4_k_cu_b0f3d323_91174cute7productE)
_ZN39_INTERNAL_28bbca4d_4_k_cu_b0f3d323_91174cute7productE:
	.zero		1
	.type		_ZN39_INTERNAL_28bbca4d_4_k_cu_b0f3d323_91174cuda3std3__45__cpo3endE,@object
	.size		_ZN39_INTERNAL_28bbca4d_4_k_cu_b0f3d323_91174cuda3std3__45__cpo3endE,(_ZN39_INTERNAL_28bbca4d_4_k_cu_b0f3d323_91174cuda3std3__419piecewise_constructE - _ZN39_INTERNAL_28bbca4d_4_k_cu_b0f3d323_91174cuda3std3__45__cpo3endE)
_ZN39_INTERNAL_28bbca4d_4_k_cu_b0f3d323_91174cuda3std3__45__cpo3endE:
	.zero		1
	.type		_ZN39_INTERNAL_28bbca4d_4_k_cu_b0f3d323_91174cuda3std3__419piecewise_constructE,@object
	.size		_ZN39_INTERNAL_28bbca4d_4_k_cu_b0f3d323_91174cuda3std3__419piecewise_constructE,(_ZN39_INTERNAL_28bbca4d_4_k_cu_b0f3d323_91174cuda3std3__45__cpo4cendE - _ZN39_INTERNAL_28bbca4d_4_k_cu_b0f3d323_91174cuda3std3__419piecewise_constructE)
_ZN39_INTERNAL_28bbca4d_4_k_cu_b0f3d323_91174cuda3std3__419piecewise_constructE:
	.zero		1
	.type		_ZN39_INTERNAL_28bbca4d_4_k_cu_b0f3d323_91174cuda3std3__45__cpo4cendE,@object
	.size		_ZN39_INTERNAL_28bbca4d_4_k_cu_b0f3d323_91174cuda3std3__45__cpo4cendE,(_ZN39_INTERNAL_28bbca4d_4_k_cu_b0f3d323_91174cuda3std6ranges3__45__cpo4swapE - _ZN39_INTERNAL_28bbca4d_4_k_cu_b0f3d323_91174cuda3std3__45__cpo4cendE)
_ZN39_INTERNAL_28bbca4d_4_k_cu_b0f3d323_91174cuda3std3__45__cpo4cendE:
	.zero		1
	.type		_ZN39_INTERNAL_28bbca4d_4_k_cu_b0f3d323_91174cuda3std6ranges3__45__cpo4swapE,@object
	.size		_ZN39_INTERNAL_28bbca4d_4_k_cu_b0f3d323_91174cuda3std6ranges3__45__cpo4swapE,(.L_10 - _ZN39_INTERNAL_28bbca4d_4_k_cu_b0f3d323_91174cuda3std6ranges3__45__cpo4swapE)
_ZN39_INTERNAL_28bbca4d_4_k_cu_b0f3d323_91174cuda3std6ranges3__45__cpo4swapE:
	.zero		1
.L_10:


//--------------------- .nv.constant0._ZN7cutlass13device_kernelINS_4gemm6kernel13GemmUniversalIN4cute5tupleIJiiiiEEENS1_10collective13CollectiveMmaINS1_35MainloopSm100TmaUmmaWarpSpecializedILi3ELi2ELi4ENS5_IJNS4_1CILi2EEENSA_ILi1EEESC_EEEEENS5_IJNSA_ILi64EEENSA_ILi256EEENSA_ILi32EEEEEENS_10bfloat16_tENS5_IJlSC_lEEESJ_SK_NS4_8TiledMMAINS4_8MMA_AtomIJNS4_20SM100_MMA_F16BF16_SSISJ_SJ_fLi64ELi256ELNS4_4UMMA5MajorE0ELSP_0ELNSO_7ScaleInE0ELSQ_0EEEEEENS4_6LayoutINS5_IJSC_SC_SC_EEENS5_IJNSA_ILi0EEESV_SV_EEEEENS5_IJNS4_10UnderscoreESY_SY_EEEEENS4_13SM90_TMA_LOADENS4_14ComposedLayoutINS4_7SwizzleILi2ELi4ELi3EEENS4_18smem_ptr_flag_bitsILi16EEENST_INS5_IJNSA_ILi8EEESH_EEENS5_IJSH_SC_EEEEEEEvNS4_8identityENS4_23SM90_TMA_LOAD_MULTICASTES1B_vS1C_EENS_8epilogue10collective18CollectiveEpilogueINS1F_23Sm100TmaWarpSpecializedILi4ELi2ELi32ELb1ELb0EEEJSI_NS5_IJNST_ISF_SC_EES1K_EEESJ_SK_SJ_SK_NS1F_6fusion15FusionCallbacksIS1J_NS1M_17LinearCombinationISJ_fSJ_fLNS_15FloatRoundStyleE2EEESI_S1L_JEEENS4_5SM1004TMEM4LOAD26SM100_TMEM_LOAD_16dp256b8xES11_NS12_INS13_ILi3ELi4ELi3EEES16_NST_INS5_IJS17_SF_EEENS5_IJSF_SC_EEEEEEENS4_17SM75_U32x4_LDSM_NENS4_14SM90_TMA_STOREES20_NS4_17SM90_U32x4_STSM_NENS4_39AutoVectorizingCopyWithAssumedAlignmentILi128EEEEEEvvEEEEvNT_6ParamsE --------------------------
	.section	.nv.constant0._ZN7cutlass13device_kernelINS_4gemm6kernel13GemmUniversalIN4cute5tupleIJiiiiEEENS1_10collective13CollectiveMmaINS1_35MainloopSm100TmaUmmaWarpSpecializedILi3ELi2ELi4ENS5_IJNS4_1CILi2EEENSA_ILi1EEESC_EEEEENS5_IJNSA_ILi64EEENSA_ILi256EEENSA_ILi32EEEEEENS_10bfloat16_tENS5_IJlSC_lEEESJ_SK_NS4_8TiledMMAINS4_8MMA_AtomIJNS4_20SM100_MMA_F16BF16_SSISJ_SJ_fLi64ELi256ELNS4_4UMMA5MajorE0ELSP_0ELNSO_7ScaleInE0ELSQ_0EEEEEENS4_6LayoutINS5_IJSC_SC_SC_EEENS5_IJNSA_ILi0EEESV_SV_EEEEENS5_IJNS4_10UnderscoreESY_SY_EEEEENS4_13SM90_TMA_LOADENS4_14ComposedLayoutINS4_7SwizzleILi2ELi4ELi3EEENS4_18smem_ptr_flag_bitsILi16EEENST_INS5_IJNSA_ILi8EEESH_EEENS5_IJSH_SC_EEEEEEEvNS4_8identityENS4_23SM90_TMA_LOAD_MULTICASTES1B_vS1C_EENS_8epilogue10collective18CollectiveEpilogueINS1F_23Sm100TmaWarpSpecializedILi4ELi2ELi32ELb1ELb0EEEJSI_NS5_IJNST_ISF_SC_EES1K_EEESJ_SK_SJ_SK_NS1F_6fusion15FusionCallbacksIS1J_NS1M_17LinearCombinationISJ_fSJ_fLNS_15FloatRoundStyleE2EEESI_S1L_JEEENS4_5SM1004TMEM4LOAD26SM100_TMEM_LOAD_16dp256b8xES11_NS12_INS13_ILi3ELi4ELi3EEES16_NST_INS5_IJS17_SF_EEENS5_IJSF_SC_EEEEEEENS4_17SM75_U32x4_LDSM_NENS4_14SM90_TMA_STOREES20_NS4_17SM90_U32x4_STSM_NENS4_39AutoVectorizingCopyWithAssumedAlignmentILi128EEEEEEvvEEEEvNT_6ParamsE,"a",@progbits
	.sectionflags	@""
	.align	4
.nv.constant0._ZN7cutlass13device_kernelINS_4gemm6kernel13GemmUniversalIN4cute5tupleIJiiiiEEENS1_10collective13CollectiveMmaINS1_35MainloopSm100TmaUmmaWarpSpecializedILi3ELi2ELi4ENS5_IJNS4_1CILi2EEENSA_ILi1EEESC_EEEEENS5_IJNSA_ILi64EEENSA_ILi256EEENSA_ILi32EEEEEENS_10bfloat16_tENS5_IJlSC_lEEESJ_SK_NS4_8TiledMMAINS4_8MMA_AtomIJNS4_20SM100_MMA_F16BF16_SSISJ_SJ_fLi64ELi256ELNS4_4UMMA5MajorE0ELSP_0ELNSO_7ScaleInE0ELSQ_0EEEEEENS4_6LayoutINS5_IJSC_SC_SC_EEENS5_IJNSA_ILi0EEESV_SV_EEEEENS5_IJNS4_10UnderscoreESY_SY_EEEEENS4_13SM90_TMA_LOADENS4_14ComposedLayoutINS4_7SwizzleILi2ELi4ELi3EEENS4_18smem_ptr_flag_bitsILi16EEENST_INS5_IJNSA_ILi8EEESH_EEENS5_IJSH_SC_EEEEEEEvNS4_8identityENS4_23SM90_TMA_LOAD_MULTICASTES1B_vS1C_EENS_8epilogue10collective18CollectiveEpilogueINS1F_23Sm100TmaWarpSpecializedILi4ELi2ELi32ELb1ELb0EEEJSI_NS5_IJNST_ISF_SC_EES1K_EEESJ_SK_SJ_SK_NS1F_6fusion15FusionCallbacksIS1J_NS1M_17LinearCombinationISJ_fSJ_fLNS_15FloatRoundStyleE2EEESI_S1L_JEEENS4_5SM1004TMEM4LOAD26SM100_TMEM_LOAD_16dp256b8xES11_NS12_INS13_ILi3ELi4ELi3EEES16_NST_INS5_IJS17_SF_EEENS5_IJSF_SC_EEEEEEENS4_17SM75_U32x4_LDSM_NENS4_14SM90_TMA_STOREES20_NS4_17SM90_U32x4_STSM_NENS4_39AutoVectorizingCopyWithAssumedAlignmentILi128EEEEEEvvEEEEvNT_6ParamsE:
	.zero		2944


//--------------------- SYMBOLS --------------------------

	.type		.nv.reservedSmem.offset0,@object
	.size		.nv.reservedSmem.offset0,0x4
	.type		.nv.reservedSmem.cap,@object
	.size		.nv.reservedSmem.cap,0x4
	.type		__assertfail,@function
